def gluon_wgmma(
    a_ptr,
    b_ptr,
    c_ptr,
    M,
    N,
    K,
    stride_am,
    stride_bk,
    stride_cm,
    BLOCK_M: gl.constexpr,
    BLOCK_N: gl.constexpr,
    BLOCK_K: gl.constexpr,
    DTYPE: gl.constexpr,
    A_LAYOUT: gl.constexpr,
    B_LAYOUT: gl.constexpr,
    C_LAYOUT: gl.constexpr,
    B_SHAPE: gl.constexpr,
    TRANS_B: gl.constexpr,
    NUM_BUFFERS: gl.constexpr,
    NUM_WARPS: gl.constexpr,
):
    a_desc = tma.make_tensor_descriptor(
        a_ptr, [M, K], [stride_am, 1], [BLOCK_M, BLOCK_K], A_LAYOUT
    )
    b_desc = tma.make_tensor_descriptor(
        b_ptr,
        [N, K] if TRANS_B else [K, N],
        [stride_bk, 1],
        B_SHAPE,
        B_LAYOUT,
    )
    c_desc = tma.make_tensor_descriptor(
        c_ptr, [M, N], [stride_cm, 1], [BLOCK_M, BLOCK_N], C_LAYOUT
    )

    a_bufs = gl.allocate_shared_memory(
        DTYPE, [NUM_BUFFERS, BLOCK_M, BLOCK_K], A_LAYOUT
    )
    b_bufs = gl.allocate_shared_memory(DTYPE, [NUM_BUFFERS] + B_SHAPE, B_LAYOUT)

    pid_m = gl.program_id(0)
    pid_n = gl.program_id(1)
    off_m = pid_m * BLOCK_M
    off_n = pid_n * BLOCK_N

    mma_layout: gl.constexpr = pick_wgmma_layout(DTYPE, BLOCK_M, BLOCK_N, NUM_WARPS)
    acc = warpgroup_mma_init(
        gl.zeros((BLOCK_M, BLOCK_N), dtype=gl.float32, layout=mma_layout)
    )

    bars = gl.allocate_shared_memory(
        gl.int64, [NUM_BUFFERS, 1], mbarrier.MBarrierLayout()
    )
    for i in gl.static_range(NUM_BUFFERS):
        mbarrier.init(bars.index(i), count=1)
    idx = 0
    phase = 0

    for k in range(0, K, BLOCK_K):
        a = a_bufs.index(idx)
        b = b_bufs.index(idx)
        bar = bars.index(idx)
        mbarrier.expect(bar, a_desc.block_type.nbytes + b_desc.block_type.nbytes)
        tma.async_copy_global_to_shared(a_desc, [off_m, k], bar, a)
        tma.async_copy_global_to_shared(
            b_desc, [off_n, k] if TRANS_B else [k, off_n], bar, b
        )
        mbarrier.wait(bar, phase=phase)

        if TRANS_B:
            b = b.permute((1, 0))
        acc = warpgroup_mma_wait(num_outstanding=0, deps=(acc,))
        acc = warpgroup_mma(a, b, acc, is_async=True)

        idx += 1
        if idx == NUM_BUFFERS:
            idx = 0
            phase ^= 1

    acc = warpgroup_mma_wait(num_outstanding=0, deps=(acc,))
    for i in gl.static_range(NUM_BUFFERS):
        mbarrier.invalidate(bars.index(i))

    c_smem = gl.allocate_shared_memory(DTYPE, [BLOCK_M, BLOCK_N], C_LAYOUT)
    c_smem.store(acc.to(DTYPE))
    fence_async_shared()
    tma.async_copy_shared_to_global(c_desc, [off_m, off_n], c_smem)
    tma.store_wait(pendings=0)

# config = {"BLOCK_K": 32, "BLOCK_M": 128, "BLOCK_N": 64, "arch": "sm_90", "dtype": "fp16", "num_buffers": 2, "num_warps": 8, "trans_b": 0}
# arch = sm_90


// ===== COMPILED SASS (sm_90a) =====

	.target	sm_90a

	.elftype	@"ET_EXEC"


//--------------------- .note.nv.tkinfo           --------------------------
	.section	.note.nv.tkinfo,"",@"SHT_NOTE"
	.sectionflags	@"SHF_NOTE_NV_TKINFO"
	.tkinfo
        /*0018*/ 	.word	0x00000002
        /*0030*/ 	.string	""
        /*0030*/ 	.string	"ptxas"
        /*0030*/ 	.string	"Cuda compilation tools, release 13.0, V13.0.88"
        /*0030*/ 	.string	"Build cuda_13.0.r13.0/compiler.36424714_0"
        /*0030*/ 	.string	"-v  -suppress-debug-info  -lineinfo  -arch sm_90a "



//--------------------- .note.nv.cuinfo           --------------------------
	.section	.note.nv.cuinfo,"",@"SHT_NOTE"
	.sectionflags	@"SHF_NOTE_NV_CUINFO"
        /*0018*/ 	.short	0x0002
        /*001a*/ 	.short	0x005a
        /*001c*/ 	.short	0x0082
	.zero		2


//--------------------- .nv.info                  --------------------------
	.section	.nv.info,"",@"SHT_CUDA_INFO"
	.align	4


	//----- nvinfo : EIATTR_REGCOUNT
	.align		4
        /*0000*/ 	.byte	0x04, 0x2f
        /*0002*/ 	.short	(.L_1 - .L_0)
	.align		4
.L_0:
        /*0004*/ 	.word	index@(gluon_wgmma)
        /*0008*/ 	.word	0x0000003a


	//----- nvinfo : EIATTR_FRAME_SIZE
	.align		4
.L_1:
        /*000c*/ 	.byte	0x04, 0x11
        /*000e*/ 	.short	(.L_3 - .L_2)
	.align		4
.L_2:
        /*0010*/ 	.word	index@(gluon_wgmma)
        /*0014*/ 	.word	0x00000000


	//----- nvinfo : EIATTR_MIN_STACK_SIZE
	.align		4
.L_3:
        /*0018*/ 	.byte	0x04, 0x12
        /*001a*/ 	.short	(.L_5 - .L_4)
	.align		4
.L_4:
        /*001c*/ 	.word	index@(gluon_wgmma)
        /*0020*/ 	.word	0x00000000
.L_5:


//--------------------- .nv.compat                --------------------------
	.section	.nv.compat,"",@"SHT_CUDA_COMPAT_INFO"
	.align	4
        /*0000*/ 	.byte	0x02, 0x09, 0x01, 0x00, 0x02, 0x02, 0x04, 0x00, 0x02, 0x05, 0x05, 0x00, 0x03, 0x07, 0x01, 0x01
        /*0010*/ 	.byte	0x02, 0x03, 0x03, 0x00, 0x02, 0x06, 0x01, 0x00, 0x04, 0x0b, 0x08, 0x00, 0x00, 0x00, 0x00, 0x00
        /*0020*/ 	.byte	0x00, 0x00, 0x00, 0x00


//--------------------- .nv.info.gluon_wgmma      --------------------------
	.section	.nv.info.gluon_wgmma,"",@"SHT_CUDA_INFO"
	.sectionflags	@""
	.align	4


	//----- nvinfo : EIATTR_CUDA_API_VERSION
	.align		4
        /*0000*/ 	.byte	0x04, 0x37
        /*0002*/ 	.short	(.L_7 - .L_6)
.L_6:
        /*0004*/ 	.word	0x00000082


	//----- nvinfo : EIATTR_KPARAM_INFO
	.align		4
.L_7:
        /*0008*/ 	.byte	0x04, 0x17
        /*000a*/ 	.short	(.L_9 - .L_8)
.L_8:
        /*000c*/ 	.word	0x00000000
        /*0010*/ 	.short	0x000a
        /*0012*/ 	.short	0x0048
        /*0014*/ 	.byte	0x00, 0xf4, 0x21, 0x00


	//----- nvinfo : EIATTR_KPARAM_INFO
	.align		4
.L_9:
        /*0018*/ 	.byte	0x04, 0x17
        /*001a*/ 	.short	(.L_11 - .L_10)
.L_10:
        /*001c*/ 	.word	0x00000000
        /*0020*/ 	.short	0x0009
        /*0022*/ 	.short	0x0040
        /*0024*/ 	.byte	0x00, 0xf4, 0x21, 0x00


	//----- nvinfo : EIATTR_KPARAM_INFO
	.align		4
.L_11:
        /*0028*/ 	.byte	0x04, 0x17
        /*002a*/ 	.short	(.L_13 - .L_12)
.L_12:
        /*002c*/ 	.word	0x00000000
        /*0030*/ 	.short	0x0008
        /*0032*/ 	.short	0x0038
        /*0034*/ 	.byte	0x00, 0xf0, 0x21, 0x00


	//----- nvinfo : EIATTR_KPARAM_INFO
	.align		4
.L_13:
        /*0038*/ 	.byte	0x04, 0x17
        /*003a*/ 	.short	(.L_15 - .L_14)
.L_14:
        /*003c*/ 	.word	0x00000000
        /*0040*/ 	.short	0x0007
        /*0042*/ 	.short	0x0030
        /*0044*/ 	.byte	0x00, 0xf0, 0x21, 0x00


	//----- nvinfo : EIATTR_KPARAM_INFO
	.align		4
.L_15:
        /*0048*/ 	.byte	0x04, 0x17
        /*004a*/ 	.short	(.L_17 - .L_16)
.L_16:
        /*004c*/ 	.word	0x00000000
        /*0050*/ 	.short	0x0006
        /*0052*/ 	.short	0x0028
        /*0054*/ 	.byte	0x00, 0xf0, 0x21, 0x00


	//----- nvinfo : EIATTR_KPARAM_INFO
	.align		4
.L_17:
        /*0058*/ 	.byte	0x04, 0x17
        /*005a*/ 	.short	(.L_19 - .L_18)
.L_18:
        /*005c*/ 	.word	0x00000000
        /*0060*/ 	.short	0x0005
        /*0062*/ 	.short	0x0020
        /*0064*/ 	.byte	0x00, 0xf0, 0x11, 0x00


	//----- nvinfo : EIATTR_KPARAM_INFO
	.align		4
.L_19:
        /*0068*/ 	.byte	0x04, 0x17
        /*006a*/ 	.short	(.L_21 - .L_20)
.L_20:
        /*006c*/ 	.word	0x00000000
        /*0070*/ 	.short	0x0004
        /*0072*/ 	.short	0x001c
        /*0074*/ 	.byte	0x00, 0xf0, 0x11, 0x00


	//----- nvinfo : EIATTR_KPARAM_INFO
	.align		4
.L_21:
        /*0078*/ 	.byte	0x04, 0x17
        /*007a*/ 	.short	(.L_23 - .L_22)
.L_22:
        /*007c*/ 	.word	0x00000000
        /*0080*/ 	.short	0x0003
        /*0082*/ 	.short	0x0018
        /*0084*/ 	.byte	0x00, 0xf0, 0x11, 0x00


	//----- nvinfo : EIATTR_KPARAM_INFO
	.align		4
.L_23:
        /*0088*/ 	.byte	0x04, 0x17
        /*008a*/ 	.short	(.L_25 - .L_24)
.L_24:
        /*008c*/ 	.word	0x00000000
        /*0090*/ 	.short	0x0002
        /*0092*/ 	.short	0x0010
        /*0094*/ 	.byte	0x00, 0xf4, 0x21, 0x00


	//----- nvinfo : EIATTR_KPARAM_INFO
	.align		4
.L_25:
        /*0098*/ 	.byte	0x04, 0x17
        /*009a*/ 	.short	(.L_27 - .L_26)
.L_26:
        /*009c*/ 	.word	0x00000000
        /*00a0*/ 	.short	0x0001
        /*00a2*/ 	.short	0x0008
        /*00a4*/ 	.byte	0x00, 0xf4, 0x21, 0x00


	//----- nvinfo : EIATTR_KPARAM_INFO
	.align		4
.L_27:
        /*00a8*/ 	.byte	0x04, 0x17
        /*00aa*/ 	.short	(.L_29 - .L_28)
.L_28:
        /*00ac*/ 	.word	0x00000000
        /*00b0*/ 	.short	0x0000
        /*00b2*/ 	.short	0x0000
        /*00b4*/ 	.byte	0x00, 0xf4, 0x21, 0x00


	//----- nvinfo : EIATTR_SPARSE_MMA_MASK
	.align		4
.L_29:
        /*00b8*/ 	.byte	0x03, 0x50
        /*00ba*/ 	.short	0x0000


	//----- nvinfo : EIATTR_MAXREG_COUNT
	.align		4
        /*00bc*/ 	.byte	0x03, 0x1b
        /*00be*/ 	.short	0x00ff


	//----- nvinfo : EIATTR_NUM_BARRIERS
	.align		4
        /*00c0*/ 	.byte	0x02, 0x4c
        /*00c2*/ 	.byte	0x01
	.zero		1


	//----- nvinfo : EIATTR_MERCURY_ISA_VERSION
	.align		4
        /*00c4*/ 	.byte	0x03, 0x5f
        /*00c6*/ 	.short	0x0101


	//----- nvinfo : EIATTR_INT_WARP_WIDE_INSTR_OFFSETS
	.align		4
        /*00c8*/ 	.byte	0x04, 0x31
        /*00ca*/ 	.short	(.L_31 - .L_30)


	//   ....[0]....
.L_30:
        /*00cc*/ 	.word	0x00001320


	//   ....[1]....
        /*00d0*/ 	.word	0x00001340


	//   ....[2]....
        /*00d4*/ 	.word	0x000013f0


	//   ....[3]....
        /*00d8*/ 	.word	0x000016a0


	//   ....[4]....
        /*00dc*/ 	.word	0x000016b0


	//   ....[5]....
        /*00e0*/ 	.word	0x00001720


	//   ....[6]....
        /*00e4*/ 	.word	0x00001730


	//   ....[7]....
        /*00e8*/ 	.word	0x00001cb0


	//   ....[8]....
        /*00ec*/ 	.word	0x00001cc0


	//----- nvinfo : EIATTR_COOP_GROUP_MASK_REGIDS
	.align		4
.L_31:
        /*00f0*/ 	.byte	0x04, 0x29
        /*00f2*/ 	.short	(.L_33 - .L_32)


	//   ....[0]....
.L_32:
        /*00f4*/ 	.word	0xffffffff


	//   ....[1]....
        /*00f8*/ 	.word	0xffffffff


	//   ....[2]....
        /*00fc*/ 	.word	0xffffffff


	//----- nvinfo : EIATTR_COOP_GROUP_INSTR_OFFSETS
	.align		4
.L_33:
        /*0100*/ 	.byte	0x04, 0x28
        /*0102*/ 	.short	(.L_35 - .L_34)


	//   ....[0]....
.L_34:
        /*0104*/ 	.word	0x00000150


	//   ....[1]....
        /*0108*/ 	.word	0x00000720


	//   ....[2]....
        /*010c*/ 	.word	0x00000cd0


	//----- nvinfo : EIATTR_MBARRIER_INSTR_OFFSETS
	.align		4
.L_35:
        /*0110*/ 	.byte	0x04, 0x39
        /*0112*/ 	.short	(.L_37 - .L_36)


	//   ....[0]....
.L_36:
        /*0114*/ 	.word	0x00001470
        /*0118*/ 	.word	0x000000ff
        /*011c*/ 	.word	0x00006000
        /*0120*/ 	.short	0x0100
        /*0122*/ 	.byte	0x0c
	.zero		1


	//   ....[1]....
        /*0124*/ 	.word	0x00001490
        /*0128*/ 	.word	0x000000ff
        /*012c*/ 	.word	0x00006008
        /*0130*/ 	.short	0x0100
        /*0132*/ 	.byte	0x0c
	.zero		1


	//   ....[2]....
        /*0134*/ 	.word	0x000017e0
        /*0138*/ 	.word	0x000000ff
        /*013c*/ 	.word	0x00006000
        /*0140*/ 	.short	0x010a
        /*0142*/ 	.byte	0x14
	.zero		1


	//   ....[3]....
        /*0144*/ 	.word	0x00001b20
        /*0148*/ 	.word	0x000000ff
        /*014c*/ 	.word	0x00006000
        /*0150*/ 	.short	0x0108
        /*0152*/ 	.byte	0x0c
	.zero		1


	//   ....[4]....
        /*0154*/ 	.word	0x00001c40
        /*0158*/ 	.word	0x000000ff
        /*015c*/ 	.word	0x00006008
        /*0160*/ 	.short	0x0108
        /*0162*/ 	.byte	0x0c
	.zero		1


	//   ....[5]....
        /*0164*/ 	.word	0x00001d70
        /*0168*/ 	.word	0x000000ff
        /*016c*/ 	.word	0x00006000
        /*0170*/ 	.short	0x010a
        /*0172*/ 	.byte	0x14
	.zero		1


	//----- nvinfo : EIATTR_NUM_MBARRIERS
	.align		4
.L_37:
        /*0174*/ 	.byte	0x03, 0x38
        /*0176*/ 	.short	0x0002


	//----- nvinfo : EIATTR_EXIT_INSTR_OFFSETS
	.align		4
        /*0178*/ 	.byte	0x04, 0x1c
        /*017a*/ 	.short	(.L_39 - .L_38)


	//   ....[0]....
.L_38:
        /*017c*/ 	.word	0x00001d60


	//----- nvinfo : EIATTR_REQNTID
	.align		4
.L_39:
        /*0180*/ 	.byte	0x04, 0x10
        /*0182*/ 	.short	(.L_41 - .L_40)
.L_40:
        /*0184*/ 	.word	0x00000100
        /*0188*/ 	.word	0x00000001
        /*018c*/ 	.word	0x00000001


	//----- nvinfo : EIATTR_CRS_STACK_SIZE
	.align		4
.L_41:
        /*0190*/ 	.byte	0x04, 0x1e
        /*0192*/ 	.short	(.L_43 - .L_42)
.L_42:
        /*0194*/ 	.word	0x00000000


	//----- nvinfo : EIATTR_CBANK_PARAM_SIZE
	.align		4
.L_43:
        /*0198*/ 	.byte	0x03, 0x19
        /*019a*/ 	.short	0x0050


	//----- nvinfo : EIATTR_PARAM_CBANK
	.align		4
        /*019c*/ 	.byte	0x04, 0x0a
        /*019e*/ 	.short	(.L_45 - .L_44)
	.align		4
.L_44:
        /*01a0*/ 	.word	index@(.nv.constant0.gluon_wgmma)
        /*01a4*/ 	.short	0x0210
        /*01a6*/ 	.short	0x0050


	//----- nvinfo : EIATTR_SW_WAR
	.align		4
.L_45:
        /*01a8*/ 	.byte	0x04, 0x36
        /*01aa*/ 	.short	(.L_47 - .L_46)
.L_46:
        /*01ac*/ 	.word	0x00000008
.L_47:


//--------------------- .nv.callgraph             --------------------------
	.section	.nv.callgraph,"",@"SHT_CUDA_CALLGRAPH"
	.align	4
	.sectionentsize	8
	.align		4
        /*0000*/ 	.word	0x00000000
	.align		4
        /*0004*/ 	.word	0xffffffff
	.align		4
        /*0008*/ 	.word	0x00000000
	.align		4
        /*000c*/ 	.word	0xfffffffe
	.align		4
        /*0010*/ 	.word	0x00000000
	.align		4
        /*0014*/ 	.word	0xfffffffd
	.align		4
        /*0018*/ 	.word	0x00000000
	.align		4
        /*001c*/ 	.word	0xfffffffc


//--------------------- .text.gluon_wgmma         --------------------------
	.section	.text.gluon_wgmma,"ax",@progbits
	.align	128
        .global         gluon_wgmma
        .type           gluon_wgmma,@function
        .size           gluon_wgmma,(.L_x_52 - gluon_wgmma)
        .other          gluon_wgmma,@"STO_CUDA_ENTRY STV_DEFAULT"
gluon_wgmma:
.text.gluon_wgmma:
[----:B------:R-:W-:Y:S01]  /*0000*/  LDC R1, c[0x0][0x28] ;  /* 0x00000a00ff017b82 */ /* 0x000fe20000000800 */
[----:B------:R-:W1:Y:S07]  /*0010*/  S2R R0, SR_TID.X ;  /* 0x0000000000007919 */ /* 0x000e6e0000002100 */
[----:B------:R-:W2:Y:S01]  /*0020*/  S2UR UR4, SR_CgaCtaId ;  /* 0x00000000000479c3 */ /* 0x000ea20000008800 */
[----:B------:R-:W-:Y:S01]  /*0030*/  UMOV UR12, 0x400 ;  /* 0x00000400000c7882 */ /* 0x000fe20000000000 */
[----:B------:R-:W-:Y:S01]  /*0040*/  ULDC UR6, c[0x0][0xc] ;  /* 0x0000030000067ab9 */ /* 0x000fe20000000800 */
[----:B------:R-:W-:Y:S01]  /*0050*/  ULDC.64 UR28, c[0x0][0x250] ;  /* 0x00009400001c7ab9 */ /* 0x000fe20000000a00 */
[----:B------:R-:W-:Y:S04]  /*0060*/  BSSY B0, `(.L_x_0) ;  /* 0x000001f000007945 */ /* 0x000fe80003800000 */
[----:B------:R-:W3:Y:S08]  /*0070*/  LDC R2, c[0x0][0x228] ;  /* 0x00008a00ff027b82 */ /* 0x000ef00000000800 */
[----:B------:R-:W4:Y:S08]  /*0080*/  LDC R8, c[0x0][0x230] ;  /* 0x00008c00ff087b82 */ /* 0x000f300000000800 */
[----:B------:R-:W-:Y:S01]  /*0090*/  S2UR UR30, SR_CTAID.Y ;  /* 0x00000000001e79c3 */ /* 0x000fe20000002600 */
[----:B--2---:R-:W-:-:S03]  /*00a0*/  ULEA UR12, UR4, UR12, 0x18 ;  /* 0x0000000c040c7291 */ /* 0x004fc6000f8ec03f */
[----:B------:R-:W-:Y:S01]  /*00b0*/  ULDC UR4, c[0x0][0x10] ;  /* 0x0000040000047ab9 */ /* 0x000fe20000000800 */
[----:B-1----:R-:W-:-:S03]  /*00c0*/  LOP3.LUT R6, R0, 0xff, RZ, 0xc0, !PT ;  /* 0x000000ff00067812 */ /* 0x002fc600078ec0ff */
[----:B------:R-:W1:Y:S01]  /*00d0*/  S2UR UR5, SR_CTAID.Z ;  /* 0x00000000000579c3 */ /* 0x000e620000002700 */
[----:B---3--:R-:W-:Y:S01]  /*00e0*/  VIADD R2, R2, 0xffffffff ;  /* 0xffffffff02027836 */ /* 0x008fe20000000000 */
[C---:B------:R-:W-:Y:S02]  /*00f0*/  ISETP.GE.U32.AND P0, PT, R6.reuse, 0x20, PT ;  /* 0x000000200600780c */ /* 0x040fe40003f06070 */
[C---:B------:R-:W-:Y:S02]  /*0100*/  ISETP.NE.U32.AND P2, PT, R6.reuse, RZ, PT ;  /* 0x000000ff0600720c */ /* 0x040fe40003f45070 */
[----:B------:R-:W-:Y:S02]  /*0110*/  LEA R11, R6, UR12, 0x2 ;  /* 0x0000000c060b7c11 */ /* 0x000fe4000f8e10ff */
[----:B------:R-:W2:Y:S01]  /*0120*/  S2UR UR31, SR_CTAID.X ;  /* 0x00000000001f79c3 */ /* 0x000ea20000002500 */
[----:B----4-:R-:W-:-:S06]  /*0130*/  VIADD R14, R8, 0xffffffff ;  /* 0xffffffff080e7836 */ /* 0x010fcc0000000000 */
[----:B------:R3:W-:Y:S01]  /*0140*/  @!P0 STS [R11], RZ ;  /* 0x000000ff0b008388 */ /* 0x0007e20000000800 */
[----:B------:R-:W-:-:S03]  /*0150*/  NOP ;  /* 0x0000000000007918 */ /* 0x000fc60000000000 */
[----:B------:R3:W-:Y:S01]  /*0160*/  @!P2 STS [UR12+0x24], R2 ;  /* 0x00002402ff00a988 */ /* 0x0007e2000800080c */
[----:B-1----:R-:W-:-:S03]  /*0170*/  UIMAD UR4, UR5, UR4, UR30 ;  /* 0x00000004050472a4 */ /* 0x002fc6000f8e021e */
[----:B------:R3:W-:Y:S01]  /*0180*/  @!P2 STS [UR12+0x20], R14 ;  /* 0x0000200eff00a988 */ /* 0x0007e2000800080c */
[----:B--2---:R-:W-:-:S04]  /*0190*/  UIMAD UR4, UR4, UR6, UR31 ;  /* 0x00000006040472a4 */ /* 0x004fc8000f8e021f */
[----:B------:R-:W-:-:S03]  /*01a0*/  UIMAD UR5, UR4, 0x180, URZ ;  /* 0x00000180040578a4 */ /* 0x000fc6000f8e023f */
[----:B------:R-:W-:Y:S01]  /*01b0*/  UMOV UR4, URZ ;  /* 0x0000003f00047c82 */ /* 0x000fe20008000000 */
[----:B------:R-:W-:-:S04]  /*01c0*/  UIADD3 UR24, UP0, UR5, UR28, URZ ;  /* 0x0000001c05187290 */ /* 0x000fc8000ff1e03f */
[----:B------:R-:W-:Y:S01]  /*01d0*/  ULEA.HI.X.SX32 UR25, UR5, UR29, 0x1, UP0 ;  /* 0x0000001d05197291 */ /* 0x000fe200080f0e3f */
[----:B---3--:R-:W-:Y:S11]  /*01e0*/  @P2 BRA `(.L_x_1) ;  /* 0x0000000000182947 */ /* 0x008ff60003800000 */
[----:B------:R-:W1:Y:S01]  /*01f0*/  LDS R3, [UR12+0x8] ;  /* 0x0000080cff037984 */ /* 0x000e620008000800 */
[----:B------:R-:W2:Y:S01]  /*0200*/  LDC.64 R12, c[0x0][0x210] ;  /* 0x00008400ff0c7b82 */ /* 0x000ea20000000a00 */
[----:B------:R-:W-:Y:S02]  /*0210*/  IMAD.MOV.U32 R4, RZ, RZ, 0x70 ;  /* 0x00000070ff047424 */ /* 0x000fe400078e00ff */
[----:B--2---:R2:W-:Y:S03]  /*0220*/  STS.64 [UR12], R12 ;  /* 0x0000000cff007988 */ /* 0x0045e60008000a0c */
[----:B-1----:R-:W-:-:S05]  /*0230*/  LOP3.LUT R3, R3, 0x10, R4, 0xd8, !PT ;  /* 0x0000001003037812 */ /* 0x002fca00078ed804 */
[----:B------:R2:W-:Y:S02]  /*0240*/  STS [UR12+0x8], R3 ;  /* 0x00000803ff007988 */ /* 0x0005e4000800080c */
.L_x_1:
[----:B------:R-:W-:Y:S05]  /*0250*/  BSYNC B0 ;  /* 0x0000000000007941 */ /* 0x000fea0003800000 */
.L_x_0:
[----:B------:R-:W-:Y:S04]  /*0260*/  BSSY B0, `(.L_x_2) ;  /* 0x000000a000007945 */ /* 0x000fe80003800000 */
[----:B------:R-:W-:Y:S05]  /*0270*/  @P2 BRA `(.L_x_3) ;  /* 0x0000000000202947 */ /* 0x000fea0003800000 */
[----:B--2---:R-:W1:Y:S01]  /*0280*/  LDS R3, [UR12+0x34] ;  /* 0x0000340cff037984 */ /* 0x004e620008000800 */
[----:B------:R-:W-:Y:S02]  /*0290*/  IMAD.MOV.U32 R4, RZ, RZ, 0x1f000000 ;  /* 0x1f000000ff047424 */ /* 0x000fe400078e00ff */
[----:B------:R-:W-:Y:S01]  /*02a0*/  @!P2 IMAD.MOV.U32 R5, RZ, RZ, 0x7f ;  /* 0x0000007fff05a424 */ /* 0x000fe200078e00ff */
[----:B------:R-:W2:Y:S02]  /*02b0*/  @!P2 LDS R10, [UR12+0x38] ;  /* 0x0000380cff0aa984 */ /* 0x000ea40008000800 */
[----:B-1----:R-:W-:Y:S02]  /*02c0*/  LOP3.LUT R3, R3, 0xff000000, R4, 0xb8, !PT ;  /* 0xff00000003037812 */ /* 0x002fe400078eb804 */
[----:B--2---:R-:W-:-:S03]  /*02d0*/  @!P2 LOP3.LUT R4, R10, 0xff, R5, 0xb8, !PT ;  /* 0x000000ff0a04a812 */ /* 0x004fc600078eb805 */
[----:B------:R1:W-:Y:S04]  /*02e0*/  STS [UR12+0x34], R3 ;  /* 0x00003403ff007988 */ /* 0x0003e8000800080c */
[----:B------:R1:W-:Y:S02]  /*02f0*/  @!P2 STS [UR12+0x38], R4 ;  /* 0x00003804ff00a988 */ /* 0x0003e4000800080c */
.L_x_3:
[----:B------:R-:W-:Y:S05]  /*0300*/  BSYNC B0 ;  /* 0x0000000000007941 */ /* 0x000fea0003800000 */
.L_x_2:
[----:B------:R-:W-:Y:S04]  /*0310*/  BSSY B0, `(.L_x_4) ;  /* 0x000000e000007945 */ /* 0x000fe80003800000 */
[----:B------:R-:W-:Y:S05]  /*0320*/  @P2 BRA `(.L_x_5) ;  /* 0x0000000000302947 */ /* 0x000fea0003800000 */
[----:B-1----:R-:W1:Y:S01]  /*0330*/  LDS R4, [UR12+0x34] ;  /* 0x0000340cff047984 */ /* 0x002e620008000800 */
[----:B--2---:R-:W2:Y:S03]  /*0340*/  LDC.64 R12, c[0x0][0x238] ;  /* 0x00008e00ff0c7b82 */ /* 0x004ea60000000a00 */
[----:B------:R-:W3:Y:S01]  /*0350*/  LDS R3, [UR12+0x1c] ;  /* 0x00001c0cff037984 */ /* 0x000ee20008000800 */
[C---:B--2---:R-:W-:Y:S01]  /*0360*/  SHF.L.U64.HI R10, R12.reuse, 0x1, R13 ;  /* 0x000000010c0a7819 */ /* 0x044fe2000001020d */
[----:B------:R-:W-:-:S03]  /*0370*/  IMAD.SHL.U32 R5, R12, 0x2, RZ ;  /* 0x000000020c057824 */ /* 0x000fc600078e00ff */
[--C-:B------:R-:W-:Y:S02]  /*0380*/  SHF.R.U32.HI R12, RZ, 0x4, R10.reuse ;  /* 0x00000004ff0c7819 */ /* 0x100fe4000001160a */
[----:B------:R-:W-:-:S05]  /*0390*/  SHF.R.U64 R5, R5, 0x4, R10 ;  /* 0x0000000405057819 */ /* 0x000fca000000120a */
[----:B------:R4:W-:Y:S01]  /*03a0*/  STS [UR12+0xc], R5 ;  /* 0x00000c05ff007988 */ /* 0x0009e2000800080c */
[----:B-1----:R-:W-:Y:S02]  /*03b0*/  LOP3.LUT R4, R4, 0x7, RZ, 0xb8, !PT ;  /* 0x0000000704047812 */ /* 0x002fe400078eb8ff */
[----:B---3--:R-:W-:-:S03]  /*03c0*/  LOP3.LUT R3, R3, 0xf, R12, 0xb8, !PT ;  /* 0x0000000f03037812 */ /* 0x008fc600078eb80c */
[----:B------:R4:W-:Y:S04]  /*03d0*/  STS [UR12+0x34], R4 ;  /* 0x00003404ff007988 */ /* 0x0009e8000800080c */
[----:B------:R4:W-:Y:S02]  /*03e0*/  STS [UR12+0x1c], R3 ;  /* 0x00001c03ff007988 */ /* 0x0009e4000800080c */
.L_x_5:
[----:B------:R-:W-:Y:S05]  /*03f0*/  BSYNC B0 ;  /* 0x0000000000007941 */ /* 0x000fea0003800000 */
.L_x_4:
[----:B------:R-:W-:Y:S04]  /*0400*/  BSSY B1, `(.L_x_6) ;  /* 0x000001a000017945 */ /* 0x000fe80003800000 */
[----:B------:R-:W-:Y:S04]  /*0410*/  BSSY B0, `(.L_x_7) ;  /* 0x0000015000007945 */ /* 0x000fe80003800000 */
[----:B------:R-:W-:Y:S05]  /*0420*/  @P2 BRA `(.L_x_8) ;  /* 0x0000000000202947 */ /* 0x000fea0003800000 */
[----:B-12-4-:R-:W1:Y:S02]  /*0430*/  LDS R3, [UR12+0x34] ;  /* 0x0000340cff037984 */ /* 0x016e640008000800 */
[----:B-1----:R-:W-:-:S05]  /*0440*/  LOP3.LUT R3, R3, 0x38, RZ, 0xb8, !PT ;  /* 0x0000003803037812 */ /* 0x002fca00078eb8ff */
[----:B------:R1:W-:Y:S01]  /*0450*/  STS [UR12+0x34], R3 ;  /* 0x00003403ff007988 */ /* 0x0003e2000800080c */
[----:B------:R-:W-:Y:S05]  /*0460*/  @P2 BRA `(.L_x_9) ;  /* 0x0000000000202947 */ /* 0x000fea0003800000 */
[----:B-1----:R-:W1:Y:S01]  /*0470*/  LDS R3, [UR12+0x8] ;  /* 0x0000080cff037984 */ /* 0x002e620008000800 */
[----:B------:R-:W-:-:S05]  /*0480*/  IMAD.MOV.U32 R4, RZ, RZ, 0x780 ;  /* 0x00000780ff047424 */ /* 0x000fca00078e00ff */
[----:B-1----:R-:W-:-:S05]  /*0490*/  LOP3.LUT R3, R3, 0x300, R4, 0xd8, !PT ;  /* 0x0000030003037812 */ /* 0x002fca00078ed804 */
[----:B------:R3:W-:Y:S02]  /*04a0*/  STS [UR12+0x8], R3 ;  /* 0x00000803ff007988 */ /* 0x0007e4000800080c */
.L_x_8:
[----:B------:R-:W-:Y:S05]  /*04b0*/  @P2 BRA `(.L_x_10) ;  /* 0x0000000000282947 */ /* 0x000fea0003800000 */
[----:B-1234-:R-:W1:Y:S02]  /*04c0*/  LDS R3, [UR12+0x8] ;  /* 0x0000080cff037984 */ /* 0x01ee640008000800 */
[----:B-1----:R-:W-:-:S05]  /*04d0*/  LOP3.LUT R3, R3, 0x1800, RZ, 0xb8, !PT ;  /* 0x0000180003037812 */ /* 0x002fca00078eb8ff */
[----:B------:R2:W-:Y:S02]  /*04e0*/  STS [UR12+0x8], R3 ;  /* 0x00000803ff007988 */ /* 0x0005e4000800080c */
.L_x_9:
[----:B------:R-:W-:Y:S05]  /*04f0*/  @P2 BREAK B0 ;  /* 0x0000000000002942 */ /* 0x000fea0003800000 */
[----:B------:R-:W-:Y:S05]  /*0500*/  @P2 BRA `(.L_x_11) ;  /* 0x0000000000242947 */ /* 0x000fea0003800000 */
[----:B------:R-:W3:Y:S01]  /*0510*/  LDS R4, [UR12+0x8] ;  /* 0x0000080cff047984 */ /* 0x000ee20008000800 */
[----:B-12---:R-:W-:-:S05]  /*0520*/  IMAD.MOV.U32 R3, RZ, RZ, 0x6000 ;  /* 0x00006000ff037424 */ /* 0x006fca00078e00ff */
[----:B---3--:R-:W-:-:S04]  /*0530*/  LOP3.LUT R3, R4, 0x4000, R3, 0xd8, !PT ;  /* 0x0000400004037812 */ /* 0x008fc800078ed803 */
[----:B------:R-:W-:-:S05]  /*0540*/  LOP3.LUT R3, R3, 0x400000, RZ, 0xb8, !PT ;  /* 0x0040000003037812 */ /* 0x000fca00078eb8ff */
[----:B------:R5:W-:Y:S02]  /*0550*/  STS [UR12+0x8], R3 ;  /* 0x00000803ff007988 */ /* 0x000be4000800080c */
.L_x_10:
[----:B------:R-:W-:Y:S05]  /*0560*/  BSYNC B0 ;  /* 0x0000000000007941 */ /* 0x000fea0003800000 */
.L_x_7:
[----:B-12345:R-:W1:Y:S02]  /*0570*/  @!P2 LDS R3, [UR12+0x8] ;  /* 0x0000080cff03a984 */ /* 0x03ee640008000800 */
[----:B-1----:R-:W-:-:S05]  /*0580*/  @!P2 LOP3.LUT R3, R3, 0x8000, RZ, 0xb8, !PT ;  /* 0x000080000303a812 */ /* 0x002fca00078eb8ff */
[----:B------:R3:W-:Y:S02]  /*0590*/  @!P2 STS [UR12+0x8], R3 ;  /* 0x00000803ff00a988 */ /* 0x0007e4000800080c */
.L_x_11:
[----:B------:R-:W-:Y:S05]  /*05a0*/  BSYNC B1 ;  /* 0x0000000000017941 */ /* 0x000fea0003800000 */
.L_x_6:
[----:B------:R-:W-:Y:S05]  /*05b0*/  WARPSYNC.ALL ;  /* 0x0000000000007948 */ /* 0x000fea0003800000 */
[----:B-123--:R-:W1:Y:S02]  /*05c0*/  LDC R3, c[0x0][0x22c] ;  /* 0x00008b00ff037b82 */ /* 0x00ee640000000800 */
[----:B-1----:R-:W-:Y:S01]  /*05d0*/  VIADD R3, R3, 0xffffffff ;  /* 0xffffffff03037836 */ /* 0x002fe20000000000 */
[----:B------:R-:W-:Y:S06]  /*05e0*/  @P0 BRA `(.L_x_12) ;  /* 0x0000000000280947 */ /* 0x000fec0003800000 */
[----:B------:R-:W1:Y:S01]  /*05f0*/  S2R R4, SR_LANEID ;  /* 0x0000000000047919 */ /* 0x000e620000000000 */
[----:B------:R-:W-:Y:S05]  /*0600*/  WARPSYNC.ALL ;  /* 0x0000000000007948 */ /* 0x000fea0003800000 */
[----:B-1----:R-:W-:-:S05]  /*0610*/  IMAD.SHL.U32 R7, R4, 0x4, RZ ;  /* 0x0000000404077824 */ /* 0x002fca00078e00ff */
[----:B------:R-:W1:Y:S01]  /*0620*/  LDS R9, [R7+UR12] ;  /* 0x0000000c07097984 */ /* 0x000e620008000800 */
[----:B------:R-:W-:-:S05]  /*0630*/  IADD3 R4, P1, R7, UR24, RZ ;  /* 0x0000001807047c10 */ /* 0x000fca000ff3e0ff */
[----:B------:R-:W-:-:S05]  /*0640*/  IMAD.X R5, RZ, RZ, UR25, P1 ;  /* 0x00000019ff057e24 */ /* 0x000fca00088e06ff */
[----:B-1----:R1:W2:Y:S01]  /*0650*/  ATOMG.E.EXCH.STRONG.GPU PT, RZ, [R4], R9 ;  /* 0x0000000904ff73a8 */ /* 0x0022a200041ee100 */
[----:B------:R-:W-:-:S04]  /*0660*/  DEPBAR {5,4,3,2,1,0} ;  /* 0x0000003f0000791a */ /* 0x000fc80000000000 */
[----:B------:R1:W-:Y:S01]  /*0670*/  UTMACCTL.IV [UR24] ;  /* 0x00000000180079b9 */ /* 0x0003e20008000000 */
[----:B------:R-:W-:Y:S01]  /*0680*/  NOP ;  /* 0x0000000000007918 */ /* 0x000fe20000000000 */
.L_x_12:
[----:B------:R-:W-:Y:S05]  /*0690*/  @P0 BRA `(.L_x_13) ;  /* 0x00000000000c0947 */ /* 0x000fea0003800000 */
[----:B------:R0:W-:Y:S01]  /*06a0*/  UTMACMDFLUSH ;  /* 0x00000000000079b7 */ /* 0x0001e20000000000 */
[----:B------:R-:W-:Y:S05]  /*06b0*/  @P0 BRA `(.L_x_13) ;  /* 0x0000000000040947 */ /* 0x000fea0003800000 */
[----:B------:R-:W-:-:S04]  /*06c0*/  DEPBAR.LE SB0, 0x0 ;  /* 0x000080000000791a */ /* 0x000fc80000000000 */
.L_x_13:
[----:B------:R-:W-:Y:S05]  /*06d0*/  WARPSYNC.ALL ;  /* 0x0000000000007948 */ /* 0x000fea0003800000 */
[----:B--2---:R-:W-:Y:S06]  /*06e0*/  BAR.SYNC.DEFER_BLOCKING 0x0 ;  /* 0x0000000000007b1d */ /* 0x004fec0000010000 */
[----:B------:R-:W-:Y:S02]  /*06f0*/  BSSY B1, `(.L_x_14) ;  /* 0x000000b000017945 */ /* 0x000fe40003800000 */
[----:B------:R-:W-:Y:S06]  /*0700*/  BAR.SYNC.DEFER_BLOCKING 0x0 ;  /* 0x0000000000007b1d */ /* 0x000fec0000010000 */
[----:B------:R2:W-:Y:S01]  /*0710*/  @!P0 STS [R11], RZ ;  /* 0x000000ff0b008388 */ /* 0x0005e20000000800 */
[----:B------:R-:W-:Y:S01]  /*0720*/  NOP ;  /* 0x0000000000007918 */ /* 0x000fe20000000000 */
[----:B------:R-:W-:Y:S05]  /*0730*/  @P2 BRA `(.L_x_15) ;  /* 0x0000000000182947 */ /* 0x000fea0003800000 */
[----:B-1----:R-:W1:Y:S01]  /*0740*/  LDS R4, [UR12+0x8] ;  /* 0x0000080cff047984 */ /* 0x002e620008000800 */
[----:B------:R-:W3:Y:S01]  /*0750*/  LDC.64 R12, c[0x0][0x218] ;  /* 0x00008600ff0c7b82 */ /* 0x000ee20000000a00 */
[----:B------:R-:W-:Y:S02]  /*0760*/  IMAD.MOV.U32 R5, RZ, RZ, 0x70 ;  /* 0x00000070ff057424 */ /* 0x000fe400078e00ff */
[----:B---3--:R3:W-:Y:S03]  /*0770*/  STS.64 [UR12], R12 ;  /* 0x0000000cff007988 */ /* 0x0087e60008000a0c */
[----:B-1----:R-:W-:-:S05]  /*0780*/  LOP3.LUT R4, R4, 0x10, R5, 0xd8, !PT ;  /* 0x0000001004047812 */ /* 0x002fca00078ed805 */
[----:B------:R3:W-:Y:S02]  /*0790*/  STS [UR12+0x8], R4 ;  /* 0x00000804ff007988 */ /* 0x0007e4000800080c */
.L_x_15:
[----:B-1----:R-:W-:Y:S05]  /*07a0*/  BSYNC B1 ;  /* 0x0000000000017941 */ /* 0x002fea0003800000 */
.L_x_14:
[----:B------:R-:W-:Y:S04]  /*07b0*/  BSSY B1, `(.L_x_16) ;  /* 0x000000a000017945 */ /* 0x000fe80003800000 */
[----:B------:R-:W-:Y:S05]  /*07c0*/  @P2 BRA `(.L_x_17) ;  /* 0x0000000000202947 */ /* 0x000fea0003800000 */
[----:B---3--:R-:W1:Y:S01]  /*07d0*/  LDS R4, [UR12+0x34] ;  /* 0x0000340cff047984 */ /* 0x008e620008000800 */
[----:B------:R-:W-:Y:S02]  /*07e0*/  IMAD.MOV.U32 R5, RZ, RZ, 0x3f000000 ;  /* 0x3f000000ff057424 */ /* 0x000fe400078e00ff */
[----:B------:R-:W-:Y:S01]  /*07f0*/  @!P2 IMAD.MOV.U32 R7, RZ, RZ, 0x1f ;  /* 0x0000001fff07a424 */ /* 0x000fe200078e00ff */
[----:B------:R-:W3:Y:S02]  /*0800*/  @!P2 LDS R10, [UR12+0x38] ;  /* 0x0000380cff0aa984 */ /* 0x000ee40008000800 */
[----:B-1----:R-:W-:Y:S02]  /*0810*/  LOP3.LUT R4, R4, 0xff000000, R5, 0xb8, !PT ;  /* 0xff00000004047812 */ /* 0x002fe400078eb805 */
[----:B---3--:R-:W-:-:S03]  /*0820*/  @!P2 LOP3.LUT R5, R10, 0xff, R7, 0xb8, !PT ;  /* 0x000000ff0a05a812 */ /* 0x008fc600078eb807 */
[----:B------:R1:W-:Y:S04]  /*0830*/  STS [UR12+0x34], R4 ;  /* 0x00003404ff007988 */ /* 0x0003e8000800080c */
[----:B------:R1:W-:Y:S02]  /*0840*/  @!P2 STS [UR12+0x38], R5 ;  /* 0x00003805ff00a988 */ /* 0x0003e4000800080c */
.L_x_17:
[----:B------:R-:W-:Y:S05]  /*0850*/  BSYNC B1 ;  /* 0x0000000000017941 */ /* 0x000fea0003800000 */
.L_x_16:
[----:B------:R-:W-:Y:S04]  /*0860*/  BSSY B1, `(.L_x_18) ;  /* 0x0000004000017945 */ /* 0x000fe80003800000 */
[----:B------:R-:W-:Y:S05]  /*0870*/  @P2 BRA `(.L_x_19) ;  /* 0x0000000000082947 */ /* 0x000fea0003800000 */
[----:B------:R4:W-:Y:S04]  /*0880*/  STS [UR12+0x24], R14 ;  /* 0x0000240eff007988 */ /* 0x0009e8000800080c */
[----:B------:R4:W-:Y:S02]  /*0890*/  STS [UR12+0x20], R3 ;  /* 0x00002003ff007988 */ /* 0x0009e4000800080c */
.L_x_19:
[----:B------:R-:W-:Y:S05]  /*08a0*/  BSYNC B1 ;  /* 0x0000000000017941 */ /* 0x000fea0003800000 */
.L_x_18:
[----:B------:R-:W-:Y:S04]  /*08b0*/  BSSY B1, `(.L_x_20) ;  /* 0x000000e000017945 */ /* 0x000fe80003800000 */
[----:B------:R-:W-:Y:S05]  /*08c0*/  @P2 BRA `(.L_x_21) ;  /* 0x0000000000302947 */ /* 0x000fea0003800000 */
[----:B-1----:R-:W1:Y:S01]  /*08d0*/  LDS R5, [UR12+0x34] ;  /* 0x0000340cff057984 */ /* 0x002e620008000800 */
[----:B---3--:R-:W3:Y:S03]  /*08e0*/  LDC.64 R12, c[0x0][0x240] ;  /* 0x00009000ff0c7b82 */ /* 0x008ee60000000a00 */
[----:B------:R-:W5:Y:S01]  /*08f0*/  LDS R4, [UR12+0x1c] ;  /* 0x00001c0cff047984 */ /* 0x000f620008000800 */
[C---:B---3--:R-:W-:Y:S01]  /*0900*/  SHF.L.U64.HI R10, R12.reuse, 0x1, R13 ;  /* 0x000000010c0a7819 */ /* 0x048fe2000001020d */
[----:B------:R-:W-:-:S03]  /*0910*/  IMAD.SHL.U32 R7, R12, 0x2, RZ ;  /* 0x000000020c077824 */ /* 0x000fc600078e00ff */
[--C-:B------:R-:W-:Y:S02]  /*0920*/  SHF.R.U32.HI R9, RZ, 0x4, R10.reuse ;  /* 0x00000004ff097819 */ /* 0x100fe4000001160a */
[----:B------:R-:W-:-:S05]  /*0930*/  SHF.R.U64 R7, R7, 0x4, R10 ;  /* 0x0000000407077819 */ /* 0x000fca000000120a */
[----:B------:R3:W-:Y:S01]  /*0940*/  STS [UR12+0xc], R7 ;  /* 0x00000c07ff007988 */ /* 0x0007e2000800080c */
[----:B-1----:R-:W-:Y:S02]  /*0950*/  LOP3.LUT R5, R5, 0x7, RZ, 0xb8, !PT ;  /* 0x0000000705057812 */ /* 0x002fe400078eb8ff */
[----:B-----5:R-:W-:-:S03]  /*0960*/  LOP3.LUT R4, R4, 0xf, R9, 0xb8, !PT ;  /* 0x0000000f04047812 */ /* 0x020fc600078eb809 */
[----:B------:R3:W-:Y:S04]  /*0970*/  STS [UR12+0x34], R5 ;  /* 0x00003405ff007988 */ /* 0x0007e8000800080c */
[----:B------:R3:W-:Y:S02]  /*0980*/  STS [UR12+0x1c], R4 ;  /* 0x00001c04ff007988 */ /* 0x0007e4000800080c */
.L_x_21:
[----:B------:R-:W-:Y:S05]  /*0990*/  BSYNC B1 ;  /* 0x0000000000017941 */ /* 0x000fea0003800000 */
.L_x_20:
[----:B------:R-:W-:Y:S04]  /*09a0*/  BSSY B2, `(.L_x_22) ;  /* 0x000001a000027945 */ /* 0x000fe80003800000 */
[----:B------:R-:W-:Y:S04]  /*09b0*/  BSSY B1, `(.L_x_23) ;  /* 0x0000015000017945 */ /* 0x000fe80003800000 */
[----:B------:R-:W-:Y:S05]  /*09c0*/  @P2 BRA `(.L_x_24) ;  /* 0x0000000000202947 */ /* 0x000fea0003800000 */
[----:B-1-3--:R-:W1:Y:S02]  /*09d0*/  LDS R4, [UR12+0x34] ;  /* 0x0000340cff047984 */ /* 0x00ae640008000800 */
[----:B-1----:R-:W-:-:S05]  /*09e0*/  LOP3.LUT R4, R4, 0x38, RZ, 0xb8, !PT ;  /* 0x0000003804047812 */ /* 0x002fca00078eb8ff */
[----:B------:R1:W-:Y:S01]  /*09f0*/  STS [UR12+0x34], R4 ;  /* 0x00003404ff007988 */ /* 0x0003e2000800080c */
[----:B------:R-:W-:Y:S05]  /*0a00*/  @P2 BRA `(.L_x_25) ;  /* 0x0000000000202947 */ /* 0x000fea0003800000 */
[----:B-1----:R-:W1:Y:S01]  /*0a10*/  LDS R4, [UR12+0x8] ;  /* 0x0000080cff047984 */ /* 0x002e620008000800 */
[----:B------:R-:W-:-:S05]  /*0a20*/  IMAD.MOV.U32 R5, RZ, RZ, 0x780 ;  /* 0x00000780ff057424 */ /* 0x000fca00078e00ff */
[----:B-1----:R-:W-:-:S05]  /*0a30*/  LOP3.LUT R4, R4, 0x300, R5, 0xd8, !PT ;  /* 0x0000030004047812 */ /* 0x002fca00078ed805 */
[----:B------:R5:W-:Y:S02]  /*0a40*/  STS [UR12+0x8], R4 ;  /* 0x00000804ff007988 */ /* 0x000be4000800080c */
.L_x_24:
[----:B------:R-:W-:Y:S05]  /*0a50*/  @P2 BRA `(.L_x_26) ;  /* 0x0000000000282947 */ /* 0x000fea0003800000 */
[----:B-1-3-5:R-:W1:Y:S02]  /*0a60*/  LDS R4, [UR12+0x8] ;  /* 0x0000080cff047984 */ /* 0x02ae640008000800 */
[----:B-1----:R-:W-:-:S05]  /*0a70*/  LOP3.LUT R4, R4, 0x1800, RZ, 0xb8, !PT ;  /* 0x0000180004047812 */ /* 0x002fca00078eb8ff */
[----:B------:R3:W-:Y:S02]  /*0a80*/  STS [UR12+0x8], R4 ;  /* 0x00000804ff007988 */ /* 0x0007e4000800080c */
.L_x_25:
[----:B------:R-:W-:Y:S05]  /*0a90*/  @P2 BREAK B1 ;  /* 0x0000000000012942 */ /* 0x000fea0003800000 */
[----:B------:R-:W-:Y:S05]  /*0aa0*/  @P2 BRA `(.L_x_27) ;  /* 0x0000000000242947 */ /* 0x000fea0003800000 */
[----:B-1-3--:R-:W1:Y:S01]  /*0ab0*/  LDS R4, [UR12+0x8] ;  /* 0x0000080cff047984 */ /* 0x00ae620008000800 */
[----:B------:R-:W-:-:S05]  /*0ac0*/  IMAD.MOV.U32 R5, RZ, RZ, 0x6000 ;  /* 0x00006000ff057424 */ /* 0x000fca00078e00ff */
[----:B-1----:R-:W-:-:S04]  /*0ad0*/  LOP3.LUT R4, R4, 0x6000, R5, 0xd8, !PT ;  /* 0x0000600004047812 */ /* 0x002fc800078ed805 */
[----:B------:R-:W-:-:S05]  /*0ae0*/  LOP3.LUT R4, R4, 0x400000, RZ, 0xb8, !PT ;  /* 0x0040000004047812 */ /* 0x000fca00078eb8ff */
[----:B------:R1:W-:Y:S02]  /*0af0*/  STS [UR12+0x8], R4 ;  /* 0x00000804ff007988 */ /* 0x0003e4000800080c */
.L_x_26:
[----:B------:R-:W-:Y:S05]  /*0b00*/  BSYNC B1 ;  /* 0x0000000000017941 */ /* 0x000fea0003800000 */
.L_x_23:
[----:B-1-3-5:R-:W1:Y:S02]  /*0b10*/  @!P2 LDS R4, [UR12+0x8] ;  /* 0x0000080cff04a984 */ /* 0x02ae640008000800 */
[----:B-1----:R-:W-:-:S05]  /*0b20*/  @!P2 LOP3.LUT R4, R4, 0x8000, RZ, 0xb8, !PT ;  /* 0x000080000404a812 */ /* 0x002fca00078eb8ff */
[----:B------:R5:W-:Y:S02]  /*0b30*/  @!P2 STS [UR12+0x8], R4 ;  /* 0x00000804ff00a988 */ /* 0x000be4000800080c */
.L_x_27:
[----:B------:R-:W-:Y:S05]  /*0b40*/  BSYNC B2 ;  /* 0x0000000000027941 */ /* 0x000fea0003800000 */
.L_x_22:
[----:B------:R-:W-:Y:S05]  /*0b50*/  WARPSYNC.ALL ;  /* 0x0000000000007948 */ /* 0x000fea0003800000 */
[----:B------:R-:W-:-:S04]  /*0b60*/  UIADD3 UR27, UR5, 0x80, URZ ;  /* 0x00000080051b7890 */ /* 0x000fc8000fffe03f */
[----:B------:R-:W-:-:S04]  /*0b70*/  UIADD3 UR26, UP0, UR27, UR28, URZ ;  /* 0x0000001c1b1a7290 */ /* 0x000fc8000ff1e03f */
[----:B------:R-:W-:Y:S01]  /*0b80*/  ULEA.HI.X.SX32 UR27, UR27, UR29, 0x1, UP0 ;  /* 0x0000001d1b1b7291 */ /* 0x000fe200080f0e3f */
[----:B------:R-:W-:Y:S11]  /*0b90*/  @P0 BRA `(.L_x_28) ;  /* 0x0000000000280947 */ /* 0x000ff60003800000 */
[----:B-1-3-5:R-:W1:Y:S01]  /*0ba0*/  S2R R4, SR_LANEID ;  /* 0x0000000000047919 */ /* 0x02ae620000000000 */
[----:B------:R-:W-:Y:S05]  /*0bb0*/  WARPSYNC.ALL ;  /* 0x0000000000007948 */ /* 0x000fea0003800000 */
[----:B-1----:R-:W-:-:S05]  /*0bc0*/  IMAD.SHL.U32 R9, R4, 0x4, RZ ;  /* 0x0000000404097824 */ /* 0x002fca00078e00ff */
[----:B------:R-:W1:Y:S01]  /*0bd0*/  LDS R7, [R9+UR12] ;  /* 0x0000000c09077984 */ /* 0x000e620008000800 */
[----:B------:R-:W-:-:S05]  /*0be0*/  IADD3 R4, P1, R9, UR26, RZ ;  /* 0x0000001a09047c10 */ /* 0x000fca000ff3e0ff */
[----:B------:R-:W-:-:S05]  /*0bf0*/  IMAD.X R5, RZ, RZ, UR27, P1 ;  /* 0x0000001bff057e24 */ /* 0x000fca00088e06ff */
[----:B-1----:R1:W3:Y:S01]  /*0c00*/  ATOMG.E.EXCH.STRONG.GPU PT, RZ, [R4], R7 ;  /* 0x0000000704ff73a8 */ /* 0x0022e200041ee100 */
[----:B------:R-:W-:-:S04]  /*0c10*/  DEPBAR {5,4,3,2,1,0} ;  /* 0x0000003f0000791a */ /* 0x000fc80000000000 */
[----:B------:R1:W-:Y:S01]  /*0c20*/  UTMACCTL.IV [UR26] ;  /* 0x000000001a0079b9 */ /* 0x0003e20008000000 */
[----:B------:R-:W-:Y:S01]  /*0c30*/  NOP ;  /* 0x0000000000007918 */ /* 0x000fe20000000000 */
.L_x_28:
[----:B------:R-:W-:Y:S05]  /*0c40*/  @P0 BRA `(.L_x_29) ;  /* 0x00000000000c0947 */ /* 0x000fea0003800000 */
[----:B------:R0:W-:Y:S01]  /*0c50*/  UTMACMDFLUSH ;  /* 0x00000000000079b7 */ /* 0x0001e20000000000 */
[----:B------:R-:W-:Y:S05]  /*0c60*/  @P0 BRA `(.L_x_29) ;  /* 0x0000000000040947 */ /* 0x000fea0003800000 */
[----:B------:R-:W-:-:S04]  /*0c70*/  DEPBAR.LE SB0, 0x0 ;  /* 0x000080000000791a */ /* 0x000fc80000000000 */
.L_x_29:
[----:B------:R-:W-:Y:S05]  /*0c80*/  WARPSYNC.ALL ;  /* 0x0000000000007948 */ /* 0x000fea0003800000 */
[----:B---3--:R-:W-:Y:S06]  /*0c90*/  BAR.SYNC.DEFER_BLOCKING 0x0 ;  /* 0x0000000000007b1d */ /* 0x008fec0000010000 */
[----:B------:R-:W-:Y:S02]  /*0ca0*/  BSSY B2, `(.L_x_30) ;  /* 0x000000b000027945 */ /* 0x000fe40003800000 */
[----:B------:R-:W-:Y:S06]  /*0cb0*/  BAR.SYNC.DEFER_BLOCKING 0x0 ;  /* 0x0000000000007b1d */ /* 0x000fec0000010000 */
[----:B------:R3:W-:Y:S01]  /*0cc0*/  @!P0 STS [R11], RZ ;  /* 0x000000ff0b008388 */ /* 0x0007e20000000800 */
[----:B------:R-:W-:Y:S01]  /*0cd0*/  NOP ;  /* 0x0000000000007918 */ /* 0x000fe20000000000 */
[----:B------:R-:W-:Y:S05]  /*0ce0*/  @P2 BRA `(.L_x_31) ;  /* 0x0000000000182947 */ /* 0x000fea0003800000 */
[----:B-1---5:R-:W1:Y:S01]  /*0cf0*/  LDS R4, [UR12+0x8] ;  /* 0x0000080cff047984 */ /* 0x022e620008000800 */
[----:B--23--:R-:W2:Y:S01]  /*0d00*/  LDC.64 R10, c[0x0][0x220] ;  /* 0x00008800ff0a7b82 */ /* 0x00cea20000000a00 */
[----:B------:R-:W-:Y:S02]  /*0d10*/  IMAD.MOV.U32 R5, RZ, RZ, 0x70 ;  /* 0x00000070ff057424 */ /* 0x000fe400078e00ff */
[----:B--2---:R2:W-:Y:S03]  /*0d20*/  STS.64 [UR12], R10 ;  /* 0x0000000aff007988 */ /* 0x0045e60008000a0c */
[----:B-1----:R-:W-:-:S05]  /*0d30*/  LOP3.LUT R4, R4, 0x10, R5, 0xd8, !PT ;  /* 0x0000001004047812 */ /* 0x002fca00078ed805 */
[----:B------:R2:W-:Y:S02]  /*0d40*/  STS [UR12+0x8], R4 ;  /* 0x00000804ff007988 */ /* 0x0005e4000800080c */
.L_x_31:
[----:B-1----:R-:W-:Y:S05]  /*0d50*/  BSYNC B2 ;  /* 0x0000000000027941 */ /* 0x002fea0003800000 */
.L_x_30:
[----:B------:R-:W-:Y:S04]  /*0d60*/  BSSY B3, `(.L_x_32) ;  /* 0x0000011000037945 */ /* 0x000fe80003800000 */
[----:B------:R-:W-:Y:S04]  /*0d70*/  BSSY B2, `(.L_x_33) ;  /* 0x000000e000027945 */ /* 0x000fe80003800000 */
[----:B------:R-:W-:Y:S05]  /*0d80*/  @P2 BRA `(.L_x_34) ;  /* 0x0000000000242947 */ /* 0x000fea0003800000 */
[----:B--2--5:R-:W1:Y:S01]  /*0d90*/  LDS R4, [UR12+0x34] ;  /* 0x0000340cff047984 */ /* 0x024e620008000800 */
[----:B------:R-:W-:-:S05]  /*0da0*/  IMAD.MOV.U32 R5, RZ, RZ, 0x3f000000 ;  /* 0x3f000000ff057424 */ /* 0x000fca00078e00ff */
[----:B-1----:R-:W-:-:S05]  /*0db0*/  LOP3.LUT R4, R4, 0xff000000, R5, 0xb8, !PT ;  /* 0xff00000004047812 */ /* 0x002fca00078eb805 */
[----:B------:R1:W-:Y:S01]  /*0dc0*/  STS [UR12+0x34], R4 ;  /* 0x00003404ff007988 */ /* 0x0003e2000800080c */
[----:B------:R-:W-:Y:S05]  /*0dd0*/  @P2 BRA `(.L_x_35) ;  /* 0x00000000001c2947 */ /* 0x000fea0003800000 */
[----:B-1----:R-:W1:Y:S01]  /*0de0*/  LDS R4, [UR12+0x38] ;  /* 0x0000380cff047984 */ /* 0x002e620008000800 */
[----:B------:R-:W-:-:S05]  /*0df0*/  IMAD.MOV.U32 R5, RZ, RZ, 0x7f ;  /* 0x0000007fff057424 */ /* 0x000fca00078e00ff */
[----:B-1----:R-:W-:-:S05]  /*0e00*/  LOP3.LUT R4, R4, 0xff, R5, 0xb8, !PT ;  /* 0x000000ff04047812 */ /* 0x002fca00078eb805 */
[----:B------:R1:W-:Y:S02]  /*0e10*/  STS [UR12+0x38], R4 ;  /* 0x00003804ff007988 */ /* 0x0003e4000800080c */
.L_x_34:
[----:B------:R-:W-:Y:S05]  /*0e20*/  @P2 BREAK B2 ;  /* 0x0000000000022942 */ /* 0x000fea0003800000 */
[----:B------:R-:W-:Y:S05]  /*0e30*/  @P2 BRA `(.L_x_36) ;  /* 0x00000000000c2947 */ /* 0x000fea0003800000 */
[----:B------:R1:W-:Y:S02]  /*0e40*/  STS [UR12+0x20], R3 ;  /* 0x00002003ff007988 */ /* 0x0003e4000800080c */
.L_x_35:
[----:B------:R-:W-:Y:S05]  /*0e50*/  BSYNC B2 ;  /* 0x0000000000027941 */ /* 0x000fea0003800000 */
.L_x_33:
[----:B------:R1:W-:Y:S02]  /*0e60*/  @!P2 STS [UR12+0x24], R2 ;  /* 0x00002402ff00a988 */ /* 0x0003e4000800080c */
.L_x_36:
[----:B------:R-:W-:Y:S05]  /*0e70*/  BSYNC B3 ;  /* 0x0000000000037941 */ /* 0x000fea0003800000 */
.L_x_32:
[----:B------:R-:W-:Y:S05]  /*0e80*/  WARPSYNC.ALL ;  /* 0x0000000000007948 */ /* 0x000fea0003800000 */
[----:B------:R-:W-:Y:S04]  /*0e90*/  BSSY B3, `(.L_x_37) ;  /* 0x000000e000037945 */ /* 0x000fe80003800000 */
[----:B------:R-:W-:Y:S05]  /*0ea0*/  @P2 BRA `(.L_x_38) ;  /* 0x0000000000302947 */ /* 0x000fea0003800000 */
[----:B-1--4-:R-:W1:Y:S01]  /*0eb0*/  LDS R3, [UR12+0x34] ;  /* 0x0000340cff037984 */ /* 0x012e620008000800 */
[----:B--2--5:R-:W2:Y:S03]  /*0ec0*/  LDC.64 R4, c[0x0][0x248] ;  /* 0x00009200ff047b82 */ /* 0x024ea60000000a00 */
[----:B------:R-:W4:Y:S01]  /*0ed0*/  LDS R2, [UR12+0x1c] ;  /* 0x00001c0cff027984 */ /* 0x000f220008000800 */
[C---:B--2---:R-:W-:Y:S01]  /*0ee0*/  SHF.L.U64.HI R5, R4.reuse, 0x1, R5 ;  /* 0x0000000104057819 */ /* 0x044fe20000010205 */
[----:B------:R-:W-:-:S03]  /*0ef0*/  IMAD.SHL.U32 R4, R4, 0x2, RZ ;  /* 0x0000000204047824 */ /* 0x000fc600078e00ff */
[--C-:B------:R-:W-:Y:S02]  /*0f00*/  SHF.R.U32.HI R7, RZ, 0x4, R5.reuse ;  /* 0x00000004ff077819 */ /* 0x100fe40000011605 */
[----:B------:R-:W-:-:S05]  /*0f10*/  SHF.R.U64 R4, R4, 0x4, R5 ;  /* 0x0000000404047819 */ /* 0x000fca0000001205 */
[----:B------:R2:W-:Y:S01]  /*0f20*/  STS [UR12+0xc], R4 ;  /* 0x00000c04ff007988 */ /* 0x0005e2000800080c */
[----:B-1----:R-:W-:Y:S02]  /*0f30*/  LOP3.LUT R3, R3, 0x7, RZ, 0xb8, !PT ;  /* 0x0000000703037812 */ /* 0x002fe400078eb8ff */
[----:B----4-:R-:W-:-:S03]  /*0f40*/  LOP3.LUT R2, R2, 0xf, R7, 0xb8, !PT ;  /* 0x0000000f02027812 */ /* 0x010fc600078eb807 */
[----:B------:R2:W-:Y:S04]  /*0f50*/  STS [UR12+0x34], R3 ;  /* 0x00003403ff007988 */ /* 0x0005e8000800080c */
[----:B------:R2:W-:Y:S02]  /*0f60*/  STS [UR12+0x1c], R2 ;  /* 0x00001c02ff007988 */ /* 0x0005e4000800080c */
.L_x_38:
[----:B------:R-:W-:Y:S05]  /*0f70*/  BSYNC B3 ;  /* 0x0000000000037941 */ /* 0x000fea0003800000 */
.L_x_37:
[----:B------:R-:W-:Y:S04]  /*0f80*/  BSSY B3, `(.L_x_39) ;  /* 0x000001a000037945 */ /* 0x000fe80003800000 */
[----:B------:R-:W-:Y:S04]  /*0f90*/  BSSY B4, `(.L_x_40) ;  /* 0x0000015000047945 */ /* 0x000fe80003800000 */
[----:B------:R-:W-:Y:S05]  /*0fa0*/  @P2 BRA `(.L_x_41) ;  /* 0x0000000000202947 */ /* 0x000fea0003800000 */
[----:B-12---:R-:W1:Y:S02]  /*0fb0*/  LDS R2, [UR12+0x34] ;  /* 0x0000340cff027984 */ /* 0x006e640008000800 */
[----:B-1----:R-:W-:-:S05]  /*0fc0*/  LOP3.LUT R2, R2, 0x38, RZ, 0xb8, !PT ;  /* 0x0000003802027812 */ /* 0x002fca00078eb8ff */
[----:B------:R1:W-:Y:S01]  /*0fd0*/  STS [UR12+0x34], R2 ;  /* 0x00003402ff007988 */ /* 0x0003e2000800080c */
[----:B------:R-:W-:Y:S05]  /*0fe0*/  @P2 BRA `(.L_x_42) ;  /* 0x0000000000202947 */ /* 0x000fea0003800000 */
[----:B-1----:R-:W1:Y:S01]  /*0ff0*/  LDS R2, [UR12+0x8] ;  /* 0x0000080cff027984 */ /* 0x002e620008000800 */
[----:B----4-:R-:W-:-:S05]  /*1000*/  IMAD.MOV.U32 R3, RZ, RZ, 0x780 ;  /* 0x00000780ff037424 */ /* 0x010fca00078e00ff */
[----:B-1----:R-:W-:-:S05]  /*1010*/  LOP3.LUT R2, R2, 0x300, R3, 0xd8, !PT ;  /* 0x0000030002027812 */ /* 0x002fca00078ed803 */
[----:B------:R1:W-:Y:S02]  /*1020*/  STS [UR12+0x8], R2 ;  /* 0x00000802ff007988 */ /* 0x0003e4000800080c */
.L_x_41:
[----:B------:R-:W-:Y:S05]  /*1030*/  @P2 BRA `(.L_x_43) ;  /* 0x0000000000282947 */ /* 0x000fea0003800000 */
[----:B-12---:R-:W1:Y:S02]  /*1040*/  LDS R2, [UR12+0x8] ;  /* 0x0000080cff027984 */ /* 0x006e640008000800 */
[----:B-1----:R-:W-:-:S05]  /*1050*/  LOP3.LUT R2, R2, 0x1800, RZ, 0xb8, !PT ;  /* 0x0000180002027812 */ /* 0x002fca00078eb8ff */
[----:B------:R2:W-:Y:S02]  /*1060*/  STS [UR12+0x8], R2 ;  /* 0x00000802ff007988 */ /* 0x0005e4000800080c */
.L_x_42:
[----:B------:R-:W-:Y:S05]  /*1070*/  @P2 BREAK B4 ;  /* 0x0000000000042942 */ /* 0x000fea0003800000 */
[----:B------:R-:W-:Y:S05]  /*1080*/  @P2 BRA `(.L_x_44) ;  /* 0x0000000000242947 */ /* 0x000fea0003800000 */
[----:B-12---:R-:W1:Y:S01]  /*1090*/  LDS R2, [UR12+0x8] ;  /* 0x0000080cff027984 */ /* 0x006e620008000800 */
[----:B----4-:R-:W-:-:S05]  /*10a0*/  IMAD.MOV.U32 R3, RZ, RZ, 0x6000 ;  /* 0x00006000ff037424 */ /* 0x010fca00078e00ff */
[----:B-1----:R-:W-:-:S04]  /*10b0*/  LOP3.LUT R2, R2, 0x6000, R3, 0xd8, !PT ;  /* 0x0000600002027812 */ /* 0x002fc800078ed803 */
[----:B------:R-:W-:-:S05]  /*10c0*/  LOP3.LUT R2, R2, 0x400000, RZ, 0xb8, !PT ;  /* 0x0040000002027812 */ /* 0x000fca00078eb8ff */
[----:B------:R1:W-:Y:S02]  /*10d0*/  STS [UR12+0x8], R2 ;  /* 0x00000802ff007988 */ /* 0x0003e4000800080c */
.L_x_43:
[----:B------:R-:W-:Y:S05]  /*10e0*/  BSYNC B4 ;  /* 0x0000000000047941 */ /* 0x000fea0003800000 */
.L_x_40:
[----:B-12---:R-:W1:Y:S02]  /*10f0*/  @!P2 LDS R2, [UR12+0x8] ;  /* 0x0000080cff02a984 */ /* 0x006e640008000800 */
[----:B-1----:R-:W-:-:S05]  /*1100*/  @!P2 LOP3.LUT R2, R2, 0x8000, RZ, 0xb8, !PT ;  /* 0x000080000202a812 */ /* 0x002fca00078eb8ff */
[----:B------:R1:W-:Y:S02]  /*1110*/  @!P2 STS [UR12+0x8], R2 ;  /* 0x00000802ff00a988 */ /* 0x0003e4000800080c */
.L_x_44:
[----:B------:R-:W-:Y:S05]  /*1120*/  BSYNC B3 ;  /* 0x0000000000037941 */ /* 0x000fea0003800000 */
.L_x_39:
[----:B------:R-:W-:Y:S05]  /*1130*/  WARPSYNC.ALL ;  /* 0x0000000000007948 */ /* 0x000fea0003800000 */
[----:B------:R-:W-:Y:S01]  /*1140*/  UIADD3 UR5, UR5, 0x100, URZ ;  /* 0x0000010005057890 */ /* 0x000fe2000fffe03f */
[----:B------:R-:W-:Y:S02]  /*1150*/  ISETP.GE.AND P1, PT, R8, 0x1, PT ;  /* 0x000000010800780c */ /* 0x000fe40003f26270 */
[----:B------:R-:W-:Y:S02]  /*1160*/  CS2R R24, SRZ ;  /* 0x0000000000187805 */ /* 0x000fe4000001ff00 */
[----:B------:R-:W-:Y:S01]  /*1170*/  CS2R R26, SRZ ;  /* 0x00000000001a7805 */ /* 0x000fe2000001ff00 */
[----:B------:R-:W-:Y:S01]  /*1180*/  UIADD3 UR28, UP0, UR5, UR28, URZ ;  /* 0x0000001c051c7290 */ /* 0x000fe2000ff1e03f */
[----:B------:R-:W-:Y:S01]  /*1190*/  CS2R R28, SRZ ;  /* 0x00000000001c7805 */ /* 0x000fe2000001ff00 */
[----:B------:R-:W-:-:S02]  /*11a0*/  IMAD.MOV.U32 R30, RZ, RZ, RZ ;  /* 0x000000ffff1e7224 */ /* 0x000fc400078e00ff */
[----:B------:R-:W-:Y:S01]  /*11b0*/  ULEA.HI.X.SX32 UR29, UR5, UR29, 0x1, UP0 ;  /* 0x0000001d051d7291 */ /* 0x000fe200080f0e3f */
[----:B------:R-:W-:Y:S11]  /*11c0*/  @P0 BRA `(.L_x_45) ;  /* 0x0000000000280947 */ /* 0x000ff60003800000 */
[----:B-12---:R-:W5:Y:S01]  /*11d0*/  S2R R2, SR_LANEID ;  /* 0x0000000000027919 */ /* 0x006f620000000000 */
[----:B------:R-:W-:Y:S05]  /*11e0*/  WARPSYNC.ALL ;  /* 0x0000000000007948 */ /* 0x000fea0003800000 */
[----:B-----5:R-:W-:-:S05]  /*11f0*/  IMAD.SHL.U32 R4, R2, 0x4, RZ ;  /* 0x0000000402047824 */ /* 0x020fca00078e00ff */
[----:B------:R-:W1:Y:S01]  /*1200*/  LDS R5, [R4+UR12] ;  /* 0x0000000c04057984 */ /* 0x000e620008000800 */
[----:B------:R-:W-:-:S05]  /*1210*/  IADD3 R2, P3, R4, UR28, RZ ;  /* 0x0000001c04027c10 */ /* 0x000fca000ff7e0ff */
[----:B----4-:R-:W-:-:S05]  /*1220*/  IMAD.X R3, RZ, RZ, UR29, P3 ;  /* 0x0000001dff037e24 */ /* 0x010fca00098e06ff */
[----:B-1----:R1:W2:Y:S01]  /*1230*/  ATOMG.E.EXCH.STRONG.GPU PT, RZ, [R2], R5 ;  /* 0x0000000502ff73a8 */ /* 0x0022a200041ee100 */
[----:B------:R-:W-:-:S04]  /*1240*/  DEPBAR {5,4,3,2,1,0} ;  /* 0x0000003f0000791a */ /* 0x000fc80000000000 */
[----:B------:R1:W-:Y:S01]  /*1250*/  UTMACCTL.IV [UR28] ;  /* 0x000000001c0079b9 */ /* 0x0003e20008000000 */
[----:B------:R-:W-:Y:S01]  /*1260*/  NOP ;  /* 0x0000000000007918 */ /* 0x000fe20000000000 */
.L_x_45:
[----:B------:R-:W-:Y:S05]  /*1270*/  @P0 BRA `(.L_x_46) ;  /* 0x00000000000c0947 */ /* 0x000fea0003800000 */
[----:B------:R0:W-:Y:S01]  /*1280*/  UTMACMDFLUSH ;  /* 0x00000000000079b7 */ /* 0x0001e20000000000 */
[----:B------:R-:W-:Y:S05]  /*1290*/  @P0 BRA `(.L_x_46) ;  /* 0x0000000000040947 */ /* 0x000fea0003800000 */
[----:B------:R-:W-:-:S04]  /*12a0*/  DEPBAR.LE SB0, 0x0 ;  /* 0x000080000000791a */ /* 0x000fc80000000000 */
.L_x_46:
[----:B------:R-:W-:Y:S05]  /*12b0*/  WARPSYNC.ALL ;  /* 0x0000000000007948 */ /* 0x000fea0003800000 */
[----:B--2---:R-:W-:Y:S01]  /*12c0*/  BAR.SYNC.DEFER_BLOCKING 0x0 ;  /* 0x0000000000007b1d */ /* 0x004fe20000010000 */
[----:B------:R-:W-:Y:S01]  /*12d0*/  USHF.L.U32 UR19, UR31, 0x7, URZ ;  /* 0x000000071f137899 */ /* 0x000fe2000800063f */
[----:B------:R-:W-:Y:S01]  /*12e0*/  IMAD.MOV.U32 R31, RZ, RZ, RZ ;  /* 0x000000ffff1f7224 */ /* 0x000fe200078e00ff */
[----:B------:R-:W-:Y:S01]  /*12f0*/  USHF.L.U32 UR10, UR30, 0x6, URZ ;  /* 0x000000061e0a7899 */ /* 0x000fe2000800063f */
[----:B------:R-:W-:Y:S02]  /*1300*/  CS2R R32, SRZ ;  /* 0x0000000000207805 */ /* 0x000fe4000001ff00 */
[----:B------:R-:W-:Y:S01]  /*1310*/  CS2R R34, SRZ ;  /* 0x0000000000227805 */ /* 0x000fe2000001ff00 */
[----:B------:R-:W-:Y:S01]  /*1320*/  VOTEU.ALL UP0, P2 ;  /* 0x00000000003f7886 */ /* 0x000fe20001000000 */
[----:B------:R-:W-:Y:S01]  /*1330*/  UMOV UR6, 0x1 ;  /* 0x0000000100067882 */ /* 0x000fe20000000000 */
[----:B------:R-:W-:Y:S01]  /*1340*/  VOTEU.ALL UP1, P2 ;  /* 0x00000000003f7886 */ /* 0x000fe20001020000 */
[----:B------:R-:W-:-:S02]  /*1350*/  CS2R R36, SRZ ;  /* 0x0000000000247805 */ /* 0x000fc4000001ff00 */
[----:B------:R-:W-:Y:S01]  /*1360*/  CS2R R38, SRZ ;  /* 0x0000000000267805 */ /* 0x000fe2000001ff00 */
[----:B------:R-:W-:-:S04]  /*1370*/  @!UP0 UIADD3 UR8, -UR6, 0x100000, URZ ;  /* 0x0010000006088890 */ /* 0x000fc8000fffe13f */
[----:B------:R-:W-:Y:S02]  /*1380*/  @!UP0 USHF.L.U32 UR9, UR8, 0xb, URZ ;  /* 0x0000000b08098899 */ /* 0x000fe4000800063f */
[----:B------:R-:W-:Y:S01]  /*1390*/  @!UP0 USHF.L.U32 UR8, UR8, 0x1, URZ ;  /* 0x0000000108088899 */ /* 0x000fe2000800063f */
[----:B------:R-:W-:Y:S01]  /*13a0*/  CS2R R40, SRZ ;  /* 0x0000000000287805 */ /* 0x000fe2000001ff00 */
[----:B------:R-:W-:-:S04]  /*13b0*/  @!UP0 UIADD3 UR6, -UR6, 0x100000, URZ ;  /* 0x0010000006068890 */ /* 0x000fc8000fffe13f */
[----:B------:R-:W-:Y:S02]  /*13c0*/  @!UP0 USHF.L.U32 UR7, UR6, 0xb, URZ ;  /* 0x0000000b06078899 */ /* 0x000fe4000800063f */
[----:B------:R-:W-:Y:S01]  /*13d0*/  @!UP0 USHF.L.U32 UR6, UR6, 0x1, URZ ;  /* 0x0000000106068899 */ /* 0x000fe2000800063f */
[----:B------:R-:W-:Y:S01]  /*13e0*/  CS2R R42, SRZ ;  /* 0x00000000002a7805 */ /* 0x000fe2000001ff00 */
[----:B------:R-:W-:Y:S01]  /*13f0*/  VOTEU.ALL UP0, P2 ;  /* 0x00000000003f7886 */ /* 0x000fe20001000000 */
[----:B------:R-:W-:Y:S02]  /*1400*/  CS2R R44, SRZ ;  /* 0x00000000002c7805 */ /* 0x000fe4000001ff00 */
[----:B------:R-:W-:Y:S02]  /*1410*/  CS2R R46, SRZ ;  /* 0x00000000002e7805 */ /* 0x000fe4000001ff00 */
[----:B------:R-:W-:Y:S02]  /*1420*/  CS2R R48, SRZ ;  /* 0x0000000000307805 */ /* 0x000fe4000001ff00 */
[----:B------:R-:W-:-:S02]  /*1430*/  CS2R R50, SRZ ;  /* 0x0000000000327805 */ /* 0x000fc4000001ff00 */
[----:B------:R-:W-:Y:S02]  /*1440*/  CS2R R52, SRZ ;  /* 0x0000000000347805 */ /* 0x000fe4000001ff00 */
[----:B------:R-:W-:Y:S01]  /*1450*/  CS2R R54, SRZ ;  /* 0x0000000000367805 */ /* 0x000fe2000001ff00 */
[----:B------:R-:W2:Y:S02]  /*1460*/  FENCE.VIEW.ASYNC.S ;  /* 0x00000000000073c6 */ /* 0x000ea40000000000 */
[----:B--2---:R2:W4:Y:S02]  /*1470*/  @!UP0 SYNCS.EXCH.64 URZ, [UR12+0x6000], UR8 ;  /* 0x006000080c3f85b2 */ /* 0x0045240008000100 */
[----:B----4-:R-:W-:Y:S06]  /*1480*/  BAR.SYNC.DEFER_BLOCKING 0x0 ;  /* 0x0000000000007b1d */ /* 0x010fec0000010000 */
[----:B------:R2:W4:Y:S01]  /*1490*/  @!UP1 SYNCS.EXCH.64 URZ, [UR12+0x6008], UR6 ;  /* 0x006008060c3f95b2 */ /* 0x0005220008000100 */
[----:B------:R-:W-:Y:S05]  /*14a0*/  @!P1 BRA `(.L_x_47) ;  /* 0x0000000400509947 */ /* 0x000fea0003800000 */
[----:B-1----:R-:W-:Y:S02]  /*14b0*/  SHF.R.U32.HI R2, RZ, 0x5, R0 ;  /* 0x00000005ff027819 */ /* 0x002fe40000011600 */
[----:B------:R-:W-:Y:S02]  /*14c0*/  CS2R R24, SRZ ;  /* 0x0000000000187805 */ /* 0x000fe4000001ff00 */
[----:B------:R-:W-:Y:S02]  /*14d0*/  CS2R R26, SRZ ;  /* 0x00000000001a7805 */ /* 0x000fe4000001ff00 */
[----:B------:R-:W-:Y:S02]  /*14e0*/  CS2R R28, SRZ ;  /* 0x00000000001c7805 */ /* 0x000fe4000001ff00 */
[----:B------:R-:W-:Y:S02]  /*14f0*/  R2UR UR13, R2 ;  /* 0x00000000020d72ca */ /* 0x000fe400000e0000 */
[----:B------:R-:W-:-:S02]  /*1500*/  CS2R R30, SRZ ;  /* 0x00000000001e7805 */ /* 0x000fc4000001ff00 */
[----:B------:R-:W-:Y:S02]  /*1510*/  CS2R R32, SRZ ;  /* 0x0000000000207805 */ /* 0x000fe4000001ff00 */
[----:B------:R-:W-:Y:S02]  /*1520*/  CS2R R34, SRZ ;  /* 0x0000000000227805 */ /* 0x000fe4000001ff00 */
[----:B------:R-:W-:Y:S02]  /*1530*/  CS2R R36, SRZ ;  /* 0x0000000000247805 */ /* 0x000fe4000001ff00 */
[----:B------:R-:W-:Y:S02]  /*1540*/  CS2R R38, SRZ ;  /* 0x0000000000267805 */ /* 0x000fe4000001ff00 */
[----:B------:R-:W-:Y:S02]  /*1550*/  CS2R R40, SRZ ;  /* 0x0000000000287805 */ /* 0x000fe4000001ff00 */
[----:B------:R-:W-:-:S02]  /*1560*/  CS2R R42, SRZ ;  /* 0x00000000002a7805 */ /* 0x000fc4000001ff00 */
[----:B------:R-:W-:Y:S02]  /*1570*/  CS2R R44, SRZ ;  /* 0x00000000002c7805 */ /* 0x000fe4000001ff00 */
[----:B------:R-:W-:Y:S02]  /*1580*/  CS2R R46, SRZ ;  /* 0x00000000002e7805 */ /* 0x000fe4000001ff00 */
[----:B------:R-:W-:Y:S02]  /*1590*/  CS2R R48, SRZ ;  /* 0x0000000000307805 */ /* 0x000fe4000001ff00 */
[----:B------:R-:W-:Y:S02]  /*15a0*/  CS2R R50, SRZ ;  /* 0x0000000000327805 */ /* 0x000fe4000001ff00 */
[----:B------:R-:W-:Y:S02]  /*15b0*/  CS2R R52, SRZ ;  /* 0x0000000000347805 */ /* 0x000fe4000001ff00 */
[----:B------:R-:W-:Y:S01]  /*15c0*/  CS2R R54, SRZ ;  /* 0x0000000000367805 */ /* 0x000fe2000001ff00 */
[----:B------:R-:W-:Y:S01]  /*15d0*/  UMOV UR5, URZ ;  /* 0x0000003f00057c82 */ /* 0x000fe20008000000 */
[----:B------:R-:W-:-:S05]  /*15e0*/  UMOV UR18, URZ ;  /* 0x0000003f00127c82 */ /* 0x000fca0008000000 */
.L_x_49:
[----:B----4-:R-:W-:Y:S01]  /*15f0*/  BAR.SYNC.DEFER_BLOCKING 0x0 ;  /* 0x0000000000007b1d */ /* 0x010fe20000010000 */
[----:B------:R-:W-:Y:S01]  /*1600*/  ULEA UR20, UR5, UR12, 0x3 ;  /* 0x0000000c05147291 */ /* 0x000fe2000f8e183f */
[----:B------:R-:W-:Y:S01]  /*1610*/  @!P2 IMAD.MOV.U32 R2, RZ, RZ, 0x3000 ;  /* 0x00003000ff02a424 */ /* 0x000fe200078e00ff */
[----:B------:R-:W-:Y:S01]  /*1620*/  ELECT P0, URZ, PT ;  /* 0x00000000003f782f */ /* 0x000fe20003800000 */
[----:B------:R-:W-:-:S03]  /*1630*/  ULEA UR16, UR5, UR12, 0xd ;  /* 0x0000000c05107291 */ /* 0x000fc6000f8e683f */
[----:B------:R-:W-:Y:S02]  /*1640*/  ISETP.LT.U32.AND P0, PT, R6, 0x20, P0 ;  /* 0x000000200600780c */ /* 0x000fe40000701070 */
[----:B------:R-:W-:Y:S01]  /*1650*/  ELECT P1, URZ, PT ;  /* 0x00000000003f782f */ /* 0x000fe20003820000 */
[----:B--2---:R-:W-:-:S03]  /*1660*/  ULEA UR8, UR5, UR12, 0xc ;  /* 0x0000000c05087291 */ /* 0x004fc6000f8e603f */
[----:B------:R-:W-:Y:S01]  /*1670*/  ISETP.LT.U32.AND P1, PT, R6, 0x20, P1 ;  /* 0x000000200600780c */ /* 0x000fe20000f21070 */
[----:B------:R-:W-:Y:S01]  /*1680*/  UMOV UR11, UR18 ;  /* 0x00000012000b7c82 */ /* 0x000fe20008000000 */
[----:B------:R-:W-:-:S05]  /*1690*/  UIADD3 UR8, UR8, 0x4000, URZ ;  /* 0x0000400008087890 */ /* 0x000fca000fffe03f */
[----:B------:R-:W-:Y:S01]  /*16a0*/  VOTEU.ANY UP0, P0 ;  /* 0x00000000003f7886 */ /* 0x000fe20000000100 */
[----:B------:R-:W-:Y:S01]  /*16b0*/  VOTEU.ANY UP2, P0 ;  /* 0x00000000003f7886 */ /* 0x000fe20000040100 */
[----:B------:R1:W-:Y:S01]  /*16c0*/  @!P2 SYNCS.ARRIVE.TRANS64 RZ, [UR20+0x6000], R2 ;  /* 0x00600002ffffa9a7 */ /* 0x0003e20008000014 */
[----:B------:R2:W-:Y:S06]  /*16d0*/  MEMBAR.ALL.CTA ;  /* 0x0000000000007992 */ /* 0x0005ec0000008000 */
[----:B--2---:R-:W2:Y:S01]  /*16e0*/  FENCE.VIEW.ASYNC.S ;  /* 0x00000000000073c6 */ /* 0x004ea20000000000 */
[----:B------:R-:W-:Y:S01]  /*16f0*/  @UP0 UIADD3 UR17, UR20, 0x6000, URZ ;  /* 0x0000600014110890 */ /* 0x000fe2000fffe03f */
[----:B------:R-:W-:Y:S01]  /*1700*/  @UP0 UMOV UR6, UR24 ;  /* 0x0000001800060c82 */ /* 0x000fe20008000000 */
[----:B------:R-:W-:Y:S01]  /*1710*/  @UP0 UMOV UR7, UR25 ;  /* 0x0000001900070c82 */ /* 0x000fe20008000000 */
[----:B--2---:R-:W-:Y:S01]  /*1720*/  VOTEU.ANY UP1, P1 ;  /* 0x00000000003f7886 */ /* 0x004fe20000820100 */
[----:B------:R-:W-:Y:S01]  /*1730*/  VOTEU.ANY UP3, P1 ;  /* 0x00000000003f7886 */ /* 0x000fe20000860100 */
[----:B-1----:R-:W-:-:S03]  /*1740*/  IMAD.U32 R2, RZ, RZ, UR4 ;  /* 0x00000004ff027e24 */ /* 0x002fc6000f8e00ff */
[----:B------:R-:W-:Y:S01]  /*1750*/  @UP1 UIADD3 UR9, UR20, 0x6000, URZ ;  /* 0x0000600014091890 */ /* 0x000fe2000fffe03f */
[----:B------:R-:W-:Y:S01]  /*1760*/  @UP1 UMOV UR14, UR26 ;  /* 0x0000001a000e1c82 */ /* 0x000fe20008000000 */
[----:B------:R-:W-:Y:S01]  /*1770*/  @UP1 UMOV UR15, UR27 ;  /* 0x0000001b000f1c82 */ /* 0x000fe20008000000 */
[----:B------:R-:W-:Y:S01]  /*1780*/  SHF.L.U32 R2, R2, 0x1f, RZ ;  /* 0x0000001f02027819 */ /* 0x000fe200000006ff */
[----:B------:R-:W-:Y:S06]  /*1790*/  BAR.SYNC.DEFER_BLOCKING 0x0 ;  /* 0x0000000000007b1d */ /* 0x000fec0000010000 */
[----:B------:R1:W-:Y:S02]  /*17a0*/  @UP2 UTMALDG.2D [UR16], [UR6] ;  /* 0x00000010060025b4 */ /* 0x0003e40008008000 */
[----:B------:R-:W-:Y:S06]  /*17b0*/  BAR.SYNC.DEFER_BLOCKING 0x0 ;  /* 0x0000000000007b1d */ /* 0x000fec0000010000 */
[----:B------:R1:W-:Y:S02]  /*17c0*/  @UP3 UTMALDG.2D [UR8], [UR14] ;  /* 0x000000080e0035b4 */ /* 0x0003e40008008000 */
[----:B------:R-:W-:Y:S06]  /*17d0*/  BAR.SYNC.DEFER_BLOCKING 0x0 ;  /* 0x0000000000007b1d */ /* 0x000fec0000010000 */
[----:B------:R-:W2:Y:S02]  /*17e0*/  SYNCS.PHASECHK.TRANS64.TRYWAIT P0, [UR20+0x6000], R2 ;  /* 0x00600002ff0075a7 */ /* 0x000ea40008000154 */
[----:B-12---:R-:W-:Y:S05]  /*17f0*/  @!P0 BRA `(.L_x_48) ;  /* 0x00000004005c8947 */ /* 0x006fea0003800000 */
.L_x_50:
[----:B------:R-:W-:Y:S01]  /*1800*/  USHF.L.U32 UR6, UR13, 0x6, URZ ;  /* 0x000000060d067899 */ /* 0x000fe2000800063f */
[----:B------:R-:W-:Y:S02]  /*1810*/  WARPGROUP.DEPBAR.LE gsb0, 0x0 ;  /* 0x00008000000079c5 */ /* 0x000fe40000010000 */
[----:B------:R-:W-:Y:S01]  /*1820*/  USHF.R.U32.HI UR8, URZ, 0x4, UR8 ;  /* 0x000000043f087899 */ /* 0x000fe20008011608 */
[----:B------:R-:W-:Y:S01]  /*1830*/  WARPGROUP.ARRIVE ;  /* 0x00000000000079c5 */ /* 0x000fe20000000000 */
[----:B------:R-:W-:Y:S01]  /*1840*/  ULOP3.LUT UR6, UR6, 0x100, URZ, 0xc0, !UPT ;  /* 0x0000010006067892 */ /* 0x000fe2000f8ec03f */
[----:B------:R-:W1:Y:S01]  /*1850*/  LDC R2, c[0x0][0x230] ;  /* 0x00008c00ff027b82 */ /* 0x000e620000000800 */
[----:B------:R-:W-:Y:S02]  /*1860*/  USGXT.U32 UR8, UR8, 0xe ;  /* 0x0000000e0808789a */ /* 0x000fe40008000000 */
[----:B------:R-:W-:Y:S01]  /*1870*/  ULEA.HI UR6, UR16, UR6, URZ, 0x1c ;  /* 0x0000000610067291 */ /* 0x000fe2000f8fe03f */
[----:B------:R-:W-:Y:S01]  /*1880*/  UMOV UR21, 0x80000020 ;  /* 0x8000002000157882 */ /* 0x000fe20000000000 */
[----:B------:R-:W-:-:S02]  /*1890*/  UMOV UR23, 0x40000040 ;  /* 0x4000004000177882 */ /* 0x000fc40000000000 */
[----:B------:R-:W-:Y:S01]  /*18a0*/  ULOP3.LUT UR6, UR6, 0x3fff, URZ, 0xc0, !UPT ;  /* 0x00003fff06067892 */ /* 0x000fe2000f8ec03f */
[----:B------:R-:W-:Y:S01]  /*18b0*/  UMOV UR22, UR8 ;  /* 0x0000000800167c82 */ /* 0x000fe20008000000 */
[----:B------:R-:W-:Y:S02]  /*18c0*/  UIADD3 UR18, UR18, 0x20, URZ ;  /* 0x0000002012127890 */ /* 0x000fe4000fffe03f */
[----:B------:R-:W-:-:S03]  /*18d0*/  UIADD3 UR5, UR5, 0x1, URZ ;  /* 0x0000000105057890 */ /* 0x000fc6000fffe03f */
[----:B------:R-:W-:Y:S01]  /*18e0*/  UMOV UR20, UR6 ;  /* 0x0000000600147c82 */ /* 0x000fe20008000000 */
[----:B------:R-:W-:Y:S01]  /*18f0*/  UMOV UR7, URZ ;  /* 0x0000003f00077c82 */ /* 0x000fe20008000000 */
[----:B------:R-:W-:Y:S01]  /*1900*/  HGMMA.64x64x16.F32 R24, gdesc[UR20].tnspB, R24 ;  /* 0x40e00000141879f0 */ /* 0x000fe20008700818 */
[----:B------:R-:W-:Y:S01]  /*1910*/  UMOV UR20, 0xfffffffe ;  /* 0xfffffffe00147882 */ /* 0x000fe20000000000 */
[----:B------:R-:W-:Y:S01]  /*1920*/  UMOV UR21, 0x7fffffdf ;  /* 0x7fffffdf00157882 */ /* 0x000fe20000000000 */
[----:B------:R-:W-:Y:S01]  /*1930*/  UMOV UR22, 0x80 ;  /* 0x0000008000167882 */ /* 0x000fe20000000000 */
[----:B------:R-:W-:Y:S01]  /*1940*/  UMOV UR23, 0x40000040 ;  /* 0x4000004000177882 */ /* 0x000fe20000000000 */
[----:B------:R-:W-:Y:S01]  /*1950*/  UMOV UR9, URZ ;  /* 0x0000003f00097c82 */ /* 0x000fe20008000000 */
[----:B------:R-:W-:Y:S01]  /*1960*/  UIADD3.64 UR20, UR6, -UR20, URZ ;  /* 0x8000001406147297 */ /* 0x000fe2000fffe03f */
[----:B-1----:R-:W-:Y:S01]  /*1970*/  ISETP.LE.AND P0, PT, R2, UR18, PT ;  /* 0x0000001202007c0c */ /* 0x002fe2000bf03270 */
[----:B------:R-:W-:-:S02]  /*1980*/  UIADD3.64 UR22, UR8, UR22, URZ ;  /* 0x0000001608167297 */ /* 0x000fc4000fffe03f */
[----:B------:R-:W-:-:S04]  /*1990*/  UISETP.NE.U32.AND UP0, UPT, UR5, 0x2, UPT ;  /* 0x000000020500788c */ /* 0x000fc8000bf05070 */
[----:B------:R-:W-:Y:S02]  /*19a0*/  USEL UR6, URZ, 0x1, UP0 ;  /* 0x000000013f067887 */ /* 0x000fe40008000000 */
[----:B------:R-:W-:Y:S02]  /*19b0*/  USEL UR5, UR5, URZ, UP0 ;  /* 0x0000003f05057287 */ /* 0x000fe40008000000 */
[----:B------:R-:W-:Y:S01]  /*19c0*/  ULOP3.LUT UR4, UR4, UR6, URZ, 0x3c, !UPT ;  /* 0x0000000604047292 */ /* 0x000fe2000f8e3c3f */
[----:B------:R-:W-:Y:S01]  /*19d0*/  HGMMA.64x64x16.F32 R24, gdesc[UR20].tnspB, R24, gsb0 ;  /* 0x40e00000141879f0 */ /* 0x000fe20008000818 */
[----:B------:R-:W-:Y:S10]  /*19e0*/  @!P0 BRA `(.L_x_49) ;  /* 0xfffffffc00008947 */ /* 0x000ff4000383ffff */
.L_x_47:
[----:B------:R-:W-:Y:S02]  /*19f0*/  WARPGROUP.DEPBAR.LE gsb0, 0x0 ;  /* 0x00008000000079c5 */ /* 0x000fe40000010000 */
[----:B----4-:R-:W-:Y:S01]  /*1a00*/  BAR.SYNC.DEFER_BLOCKING 0x0 ;  /* 0x0000000000007b1d */ /* 0x010fe20000010000 */
[C---:B-1----:R-:W-:Y:S01]  /*1a10*/  IMAD.SHL.U32 R2, R0.reuse, 0x80, RZ ;  /* 0x0000008000027824 */ /* 0x042fe200078e00ff */
[----:B------:R-:W-:Y:S01]  /*1a20*/  F2FP.F16.F32.PACK_AB R24, R25, R24 ;  /* 0x000000181918723e */ /* 0x000fe200000000ff */
[----:B------:R-:W-:Y:S01]  /*1a30*/  IMAD.SHL.U32 R3, R0, 0x40, RZ ;  /* 0x0000004000037824 */ /* 0x000fe200078e00ff */
[----:B------:R-:W-:Y:S02]  /*1a40*/  F2FP.F16.F32.PACK_AB R25, R27, R26 ;  /* 0x0000001a1b19723e */ /* 0x000fe400000000ff */
[----:B------:R-:W-:Y:S02]  /*1a50*/  ELECT P0, URZ, PT ;  /* 0x00000000003f782f */ /* 0x000fe40003800000 */
[----:B------:R-:W-:Y:S01]  /*1a60*/  LOP3.LUT R2, R2, 0x780, RZ, 0xc0, !PT ;  /* 0x0000078002027812 */ /* 0x000fe200078ec0ff */
[----:B------:R-:W-:Y:S01]  /*1a70*/  UMOV UR13, UR10 ;  /* 0x0000000a000d7c82 */ /* 0x000fe20008000000 */
[----:B------:R-:W-:Y:S01]  /*1a80*/  F2FP.F16.F32.PACK_AB R32, R33, R32 ;  /* 0x000000202120723e */ /* 0x000fe200000000ff */
[----:B------:R-:W-:Y:S01]  /*1a90*/  UMOV UR14, UR19 ;  /* 0x00000013000e7c82 */ /* 0x000fe20008000000 */
[----:B-----5:R-:W-:Y:S01]  /*1aa0*/  LOP3.LUT R4, R2, 0x3800, R3, 0xf8, !PT ;  /* 0x0000380002047812 */ /* 0x020fe200078ef803 */
[----:B------:R-:W-:Y:S01]  /*1ab0*/  IMAD.SHL.U32 R2, R0, 0x10, RZ ;  /* 0x0000001000027824 */ /* 0x000fe200078e00ff */
[----:B------:R-:W-:-:S02]  /*1ac0*/  F2FP.F16.F32.PACK_AB R26, R29, R28 ;  /* 0x0000001c1d1a723e */ /* 0x000fc400000000ff */
[----:B------:R-:W-:Y:S02]  /*1ad0*/  F2FP.F16.F32.PACK_AB R27, R31, R30 ;  /* 0x0000001e1f1b723e */ /* 0x000fe400000000ff */
[----:B------:R-:W-:Y:S02]  /*1ae0*/  LOP3.LUT R3, R2, 0x70, RZ, 0xc0, !PT ;  /* 0x0000007002037812 */ /* 0x000fe400078ec0ff */
[----:B------:R-:W-:Y:S02]  /*1af0*/  F2FP.F16.F32.PACK_AB R33, R35, R34 ;  /* 0x000000222321723e */ /* 0x000fe400000000ff */
[----:B------:R-:W-:Y:S02]  /*1b00*/  LOP3.LUT R3, R3, 0x10, R0, 0x78, !PT ;  /* 0x0000001003037812 */ /* 0x000fe400078e7800 */
[----:B------:R-:W-:Y:S01]  /*1b10*/  F2FP.F16.F32.PACK_AB R40, R41, R40 ;  /* 0x000000282928723e */ /* 0x000fe200000000ff */
[----:B------:R-:W1:Y:S02]  /*1b20*/  @!P2 SYNCS.CCTL.IV [UR12+0x6000] ;  /* 0x00600000ff00a9b1 */ /* 0x000e64000800000c */
[----:B-1----:R-:W-:Y:S01]  /*1b30*/  BAR.SYNC.DEFER_BLOCKING 0x0 ;  /* 0x0000000000007b1d */ /* 0x002fe20000010000 */
[----:B------:R-:W-:-:S02]  /*1b40*/  LOP3.LUT R3, R4, R3, RZ, 0xfc, !PT ;  /* 0x0000000304037212 */ /* 0x000fc400078efcff */
[----:B------:R-:W-:Y:S02]  /*1b50*/  F2FP.F16.F32.PACK_AB R34, R37, R36 ;  /* 0x000000242522723e */ /* 0x000fe400000000ff */
[C---:B------:R-:W-:Y:S01]  /*1b60*/  LOP3.LUT R2, R3.reuse, 0x20, RZ, 0x3c, !PT ;  /* 0x0000002003027812 */ /* 0x040fe200078e3cff */
[C---:B------:R-:W-:Y:S01]  /*1b70*/  VIADD R0, R3.reuse, UR12 ;  /* 0x0000000c03007c36 */ /* 0x040fe20008000000 */
[C---:B------:R-:W-:Y:S02]  /*1b80*/  LOP3.LUT R4, R3.reuse, 0x40, RZ, 0x3c, !PT ;  /* 0x0000004003047812 */ /* 0x040fe400078e3cff */
[----:B------:R-:W-:Y:S01]  /*1b90*/  LOP3.LUT R3, R3, 0x60, RZ, 0x3c, !PT ;  /* 0x0000006003037812 */ /* 0x000fe200078e3cff */
[----:B------:R-:W-:Y:S01]  /*1ba0*/  VIADD R2, R2, UR12 ;  /* 0x0000000c02027c36 */ /* 0x000fe20008000000 */
[----:B------:R-:W-:Y:S01]  /*1bb0*/  F2FP.F16.F32.PACK_AB R35, R39, R38 ;  /* 0x000000262723723e */ /* 0x000fe200000000ff */
[----:B------:R-:W-:Y:S01]  /*1bc0*/  VIADD R4, R4, UR12 ;  /* 0x0000000c04047c36 */ /* 0x000fe20008000000 */
[----:B------:R-:W-:Y:S01]  /*1bd0*/  F2FP.F16.F32.PACK_AB R41, R43, R42 ;  /* 0x0000002a2b29723e */ /* 0x000fe200000000ff */
[----:B------:R-:W-:Y:S01]  /*1be0*/  VIADD R3, R3, UR12 ;  /* 0x0000000c03037c36 */ /* 0x000fe20008000000 */
[----:B------:R-:W-:-:S02]  /*1bf0*/  F2FP.F16.F32.PACK_AB R48, R49, R48 ;  /* 0x000000303130723e */ /* 0x000fc400000000ff */
[----:B------:R-:W-:Y:S02]  /*1c00*/  F2FP.F16.F32.PACK_AB R42, R45, R44 ;  /* 0x0000002c2d2a723e */ /* 0x000fe400000000ff */
[----:B------:R-:W-:Y:S02]  /*1c10*/  F2FP.F16.F32.PACK_AB R43, R47, R46 ;  /* 0x0000002e2f2b723e */ /* 0x000fe400000000ff */
[----:B------:R-:W-:Y:S02]  /*1c20*/  F2FP.F16.F32.PACK_AB R49, R51, R50 ;  /* 0x000000323331723e */ /* 0x000fe400000000ff */
[----:B------:R-:W-:Y:S01]  /*1c30*/  F2FP.F16.F32.PACK_AB R50, R53, R52 ;  /* 0x000000343532723e */ /* 0x000fe200000000ff */
[----:B------:R-:W1:Y:S01]  /*1c40*/  @!P2 SYNCS.CCTL.IV [UR12+0x6008] ;  /* 0x00600800ff00a9b1 */ /* 0x000e62000800000c */
[----:B------:R-:W-:Y:S01]  /*1c50*/  F2FP.F16.F32.PACK_AB R51, R55, R54 ;  /* 0x000000363733723e */ /* 0x000fe200000000ff */
[----:B-1----:R-:W-:Y:S01]  /*1c60*/  STSM.16.M88.4 [R0], R24 ;  /* 0x0000001800007844 */ /* 0x002fe20000000200 */
[----:B------:R-:W-:-:S03]  /*1c70*/  ISETP.LT.U32.AND P0, PT, R6, 0x20, P0 ;  /* 0x000000200600780c */ /* 0x000fc60000701070 */
[----:B------:R-:W-:Y:S04]  /*1c80*/  STSM.16.M88.4 [R2], R32 ;  /* 0x0000002002007844 */ /* 0x000fe80000000200 */
[----:B------:R-:W-:Y:S04]  /*1c90*/  STSM.16.M88.4 [R4], R40 ;  /* 0x0000002804007844 */ /* 0x000fe80000000200 */
[----:B------:R-:W-:Y:S02]  /*1ca0*/  STSM.16.M88.4 [R3], R48 ;  /* 0x0000003003007844 */ /* 0x000fe40000000200 */
[----:B------:R-:W-:Y:S01]  /*1cb0*/  VOTEU.ANY UP0, P0 ;  /* 0x00000000003f7886 */ /* 0x000fe20000000100 */
[----:B------:R-:W-:Y:S01]  /*1cc0*/  VOTEU.ANY UP1, P0 ;  /* 0x00000000003f7886 */ /* 0x000fe20000020100 */
[----:B------:R1:W-:Y:S06]  /*1cd0*/  MEMBAR.ALL.CTA ;  /* 0x0000000000007992 */ /* 0x0003ec0000008000 */
[----:B-1----:R-:W1:Y:S01]  /*1ce0*/  FENCE.VIEW.ASYNC.S ;  /* 0x00000000000073c6 */ /* 0x002e620000000000 */
[----:B--2---:R-:W-:Y:S01]  /*1cf0*/  @UP0 UMOV UR6, UR28 ;  /* 0x0000001c00060c82 */ /* 0x004fe20008000000 */
[----:B------:R-:W-:Y:S01]  /*1d00*/  @UP0 UMOV UR7, UR29 ;  /* 0x0000001d00070c82 */ /* 0x000fe20008000000 */
[----:B-1----:R-:W-:Y:S06]  /*1d10*/  BAR.SYNC.DEFER_BLOCKING 0x0 ;  /* 0x0000000000007b1d */ /* 0x002fec0000010000 */
[----:B------:R1:W-:Y:S01]  /*1d20*/  @UP1 UTMASTG.2D [UR12], [UR6] ;  /* 0x0000000c060013b5 */ /* 0x0003e20008008000 */
[----:B------:R0:W-:Y:S01]  /*1d30*/  UTMACMDFLUSH ;  /* 0x00000000000079b7 */ /* 0x0001e20000000000 */
[----:B------:R-:W-:-:S04]  /*1d40*/  DEPBAR.LE SB0, 0x0 ;  /* 0x000080000000791a */ /* 0x000fc80000000000 */
[----:B------:R-:W-:Y:S06]  /*1d50*/  BAR.SYNC.DEFER_BLOCKING 0x0 ;  /* 0x0000000000007b1d */ /* 0x000fec0000010000 */
[----:B-1----:R-:W-:Y:S05]  /*1d60*/  EXIT ;  /* 0x000000000000794d */ /* 0x002fea0003800000 */
.L_x_48:
[----:B------:R-:W1:Y:S02]  /*1d70*/  SYNCS.PHASECHK.TRANS64.TRYWAIT P0, [UR20+0x6000], R2 ;  /* 0x00600002ff0075a7 */ /* 0x000e640008000154 */
[----:B-1----:R-:W-:Y:S05]  /*1d80*/  @!P0 BRA `(.L_x_48) ;  /* 0xfffffffc00f88947 */ /* 0x002fea000383ffff */
[----:B------:R-:W-:Y:S05]  /*1d90*/  BRA `(.L_x_50) ;  /* 0xfffffff800987947 */ /* 0x000fea000383ffff */
.L_x_51:
[----:B------:R-:W-:-:S00]  /*1da0*/  BRA `(.L_x_51) ;  /* 0xfffffffc00fc7947 */ /* 0x000fc0000383ffff */
[----:B------:R-:W-:-:S00]  /*1db0*/  NOP ;  /* 0x0000000000007918 */ /* 0x000fc00000000000 */
        /* <DEDUP_REMOVED lines=12> */
.L_x_52:


//--------------------- .nv.shared.gluon_wgmma    --------------------------
	.section	.nv.shared.gluon_wgmma,"aw",@nobits
	.sectionflags	@""
	.align	16
	.zero		1024


//--------------------- .nv.shared.reserved.0     --------------------------
	.section	.nv.shared.reserved.0,"aw",@nobits
	.weak		__nv_reservedSMEM_offset_0_alias
	.size		__nv_reservedSMEM_offset_0_alias, 0, 0
	.other		__nv_reservedSMEM_offset_0_alias,@"STO_CUDA_RESERVED_SHARED STV_DEFAULT"
__nv_reservedSMEM_offset_0_alias:
	.zero		0


//--------------------- .nv.constant0.gluon_wgmma --------------------------
	.section	.nv.constant0.gluon_wgmma,"a",@progbits
	.sectionflags	@""
	.align	4
.nv.constant0.gluon_wgmma:
	.zero		608


//--------------------- SYMBOLS --------------------------

	.type		.nv.reservedSmem.offset0,@object
	.size		.nv.reservedSmem.offset0,0x4
